//
// Generated by NVIDIA NVVM Compiler
//
// Compiler Build ID: CL-36424714
// Cuda compilation tools, release 13.0, V13.0.88
// Based on NVVM 20.0.0
//

.version 9.0
.target sm_100
.address_size 64

	// .globl	_Z12BlackScholesPd
.global .align 4 .b8 precalc_xorwow_matrix[102400];
.global .align 4 .b8 precalc_xorwow_offset_matrix[102400];
.global .align 4 .b8 mrg32k3aM1[2304];
.global .align 4 .b8 mrg32k3aM2[2304];
.global .align 4 .b8 mrg32k3aM1SubSeq[2016];
.global .align 4 .b8 mrg32k3aM2SubSeq[2016];
.global .align 4 .b8 mrg32k3aM1Seq[2304];
.global .align 4 .b8 mrg32k3aM2Seq[2304];
.const .align 8 .b8 __cr_lgamma_table[72];
// _ZZ7Call_MCPdRKdS1_E11call_prices has been demoted

.visible .entry _Z12BlackScholesPd(
	.param .u64 .ptr .align 1 _Z12BlackScholesPd_param_0
)
{
	.local .align 8 .b8 	__local_depot0[48];
	.reg .b64 	%SP;
	.reg .b64 	%SPL;
	.reg .pred 	%p<66>;
	.reg .b32 	%r<1219>;
	.reg .b32 	%f<45>;
	.reg .b64 	%rd<28>;
	.reg .b64 	%fd<2>;

	mov.u64 	%SPL, __local_depot0;
	ld.param.u64 	%rd10, [_Z12BlackScholesPd_param_0];
	add.u64 	%rd1, %SPL, 0;
	mov.u32 	%r1, %tid.x;
	mov.u32 	%r546, %ctaid.x;
	mov.u32 	%r547, %ntid.x;
	mad.lo.s32 	%r2, %r546, %r547, %r1;
	// begin inline asm
	mov.u64 	%rd11, %clock64;
	// end inline asm
	cvt.u32.u64 	%r548, %rd11;
	xor.b32  	%r549, %r548, -1429050551;
	mul.lo.s32 	%r550, %r549, 1099087573;
	{ .reg .b32 tmp; mov.b64 {tmp, %r551}, %rd11; }
	xor.b32  	%r552, %r551, -136515619;
	mul.lo.s32 	%r553, %r552, -1703105765;
	add.s32 	%r554, %r550, %r553;
	add.s32 	%r3, %r554, 6615241;
	add.s32 	%r953, %r550, 123456789;
	st.local.v2.u32 	[%rd1], {%r3, %r953};
	xor.b32  	%r952, %r550, 362436069;
	add.s32 	%r555, %r553, 521288629;
	st.local.v2.u32 	[%rd1+8], {%r952, %r555};
	xor.b32  	%r556, %r553, 88675123;
	add.s32 	%r949, %r550, 5783321;
	st.local.v2.u32 	[%rd1+16], {%r556, %r949};
	setp.eq.s32 	%p1, %r2, 0;
	@%p1 bra 	$L__BB0_115;
	cvt.s64.s32 	%rd27, %r2;
	mov.b32 	%r936, 0;
$L__BB0_2:
	mov.u64 	%rd3, %rd27;
	and.b64  	%rd4, %rd3, 3;
	setp.eq.s64 	%p2, %rd4, 0;
	@%p2 bra 	$L__BB0_114;
	mul.wide.u32 	%rd13, %r936, 3200;
	mov.u64 	%rd14, precalc_xorwow_matrix;
	add.s64 	%rd5, %rd14, %rd13;
	mov.b32 	%r949, 0;
	mov.u32 	%r950, %r949;
	mov.u32 	%r951, %r949;
	mov.u32 	%r952, %r949;
	mov.u32 	%r953, %r949;
	mov.u32 	%r942, %r949;
$L__BB0_4:
	mul.wide.u32 	%rd15, %r942, 4;
	add.s64 	%rd16, %rd1, %rd15;
	ld.local.u32 	%r17, [%rd16+4];
	shl.b32 	%r18, %r942, 5;
	mov.b32 	%r948, 0;
$L__BB0_5:
	.pragma "nounroll";
	shr.u32 	%r560, %r17, %r948;
	and.b32  	%r561, %r560, 1;
	setp.eq.b32 	%p3, %r561, 1;
	not.pred 	%p4, %p3;
	add.s32 	%r562, %r18, %r948;
	mul.lo.s32 	%r563, %r562, 5;
	mul.wide.u32 	%rd17, %r563, 4;
	add.s64 	%rd6, %rd5, %rd17;
	@%p4 bra 	$L__BB0_7;
	ld.global.u32 	%r564, [%rd6];
	xor.b32  	%r953, %r953, %r564;
	ld.global.u32 	%r565, [%rd6+4];
	xor.b32  	%r952, %r952, %r565;
	ld.global.u32 	%r566, [%rd6+8];
	xor.b32  	%r951, %r951, %r566;
	ld.global.u32 	%r567, [%rd6+12];
	xor.b32  	%r950, %r950, %r567;
	ld.global.u32 	%r568, [%rd6+16];
	xor.b32  	%r949, %r949, %r568;
$L__BB0_7:
	and.b32  	%r570, %r560, 2;
	setp.eq.s32 	%p5, %r570, 0;
	@%p5 bra 	$L__BB0_9;
	ld.global.u32 	%r571, [%rd6+20];
	xor.b32  	%r953, %r953, %r571;
	ld.global.u32 	%r572, [%rd6+24];
	xor.b32  	%r952, %r952, %r572;
	ld.global.u32 	%r573, [%rd6+28];
	xor.b32  	%r951, %r951, %r573;
	ld.global.u32 	%r574, [%rd6+32];
	xor.b32  	%r950, %r950, %r574;
	ld.global.u32 	%r575, [%rd6+36];
	xor.b32  	%r949, %r949, %r575;
$L__BB0_9:
	and.b32  	%r577, %r560, 4;
	setp.eq.s32 	%p6, %r577, 0;
	@%p6 bra 	$L__BB0_11;
	ld.global.u32 	%r578, [%rd6+40];
	xor.b32  	%r953, %r953, %r578;
	ld.global.u32 	%r579, [%rd6+44];
	xor.b32  	%r952, %r952, %r579;
	ld.global.u32 	%r580, [%rd6+48];
	xor.b32  	%r951, %r951, %r580;
	ld.global.u32 	%r581, [%rd6+52];
	xor.b32  	%r950, %r950, %r581;
	ld.global.u32 	%r582, [%rd6+56];
	xor.b32  	%r949, %r949, %r582;
$L__BB0_11:
	and.b32  	%r584, %r560, 8;
	setp.eq.s32 	%p7, %r584, 0;
	@%p7 bra 	$L__BB0_13;
	ld.global.u32 	%r585, [%rd6+60];
	xor.b32  	%r953, %r953, %r585;
	ld.global.u32 	%r586, [%rd6+64];
	xor.b32  	%r952, %r952, %r586;
	ld.global.u32 	%r587, [%rd6+68];
	xor.b32  	%r951, %r951, %r587;
	ld.global.u32 	%r588, [%rd6+72];
	xor.b32  	%r950, %r950, %r588;
	ld.global.u32 	%r589, [%rd6+76];
	xor.b32  	%r949, %r949, %r589;
$L__BB0_13:
	and.b32  	%r591, %r560, 16;
	setp.eq.s32 	%p8, %r591, 0;
	@%p8 bra 	$L__BB0_15;
	ld.global.u32 	%r592, [%rd6+80];
	xor.b32  	%r953, %r953, %r592;
	ld.global.u32 	%r593, [%rd6+84];
	xor.b32  	%r952, %r952, %r593;
	ld.global.u32 	%r594, [%rd6+88];
	xor.b32  	%r951, %r951, %r594;
	ld.global.u32 	%r595, [%rd6+92];
	xor.b32  	%r950, %r950, %r595;
	ld.global.u32 	%r596, [%rd6+96];
	xor.b32  	%r949, %r949, %r596;
$L__BB0_15:
	and.b32  	%r598, %r560, 32;
	setp.eq.s32 	%p9, %r598, 0;
	@%p9 bra 	$L__BB0_17;
	ld.global.u32 	%r599, [%rd6+100];
	xor.b32  	%r953, %r953, %r599;
	ld.global.u32 	%r600, [%rd6+104];
	xor.b32  	%r952, %r952, %r600;
	ld.global.u32 	%r601, [%rd6+108];
	xor.b32  	%r951, %r951, %r601;
	ld.global.u32 	%r602, [%rd6+112];
	xor.b32  	%r950, %r950, %r602;
	ld.global.u32 	%r603, [%rd6+116];
	xor.b32  	%r949, %r949, %r603;
$L__BB0_17:
	and.b32  	%r605, %r560, 64;
	setp.eq.s32 	%p10, %r605, 0;
	@%p10 bra 	$L__BB0_19;
	ld.global.u32 	%r606, [%rd6+120];
	xor.b32  	%r953, %r953, %r606;
	ld.global.u32 	%r607, [%rd6+124];
	xor.b32  	%r952, %r952, %r607;
	ld.global.u32 	%r608, [%rd6+128];
	xor.b32  	%r951, %r951, %r608;
	ld.global.u32 	%r609, [%rd6+132];
	xor.b32  	%r950, %r950, %r609;
	ld.global.u32 	%r610, [%rd6+136];
	xor.b32  	%r949, %r949, %r610;
$L__BB0_19:
	and.b32  	%r612, %r560, 128;
	setp.eq.s32 	%p11, %r612, 0;
	@%p11 bra 	$L__BB0_21;
	ld.global.u32 	%r613, [%rd6+140];
	xor.b32  	%r953, %r953, %r613;
	ld.global.u32 	%r614, [%rd6+144];
	xor.b32  	%r952, %r952, %r614;
	ld.global.u32 	%r615, [%rd6+148];
	xor.b32  	%r951, %r951, %r615;
	ld.global.u32 	%r616, [%rd6+152];
	xor.b32  	%r950, %r950, %r616;
	ld.global.u32 	%r617, [%rd6+156];
	xor.b32  	%r949, %r949, %r617;
$L__BB0_21:
	and.b32  	%r619, %r560, 256;
	setp.eq.s32 	%p12, %r619, 0;
	@%p12 bra 	$L__BB0_23;
	ld.global.u32 	%r620, [%rd6+160];
	xor.b32  	%r953, %r953, %r620;
	ld.global.u32 	%r621, [%rd6+164];
	xor.b32  	%r952, %r952, %r621;
	ld.global.u32 	%r622, [%rd6+168];
	xor.b32  	%r951, %r951, %r622;
	ld.global.u32 	%r623, [%rd6+172];
	xor.b32  	%r950, %r950, %r623;
	ld.global.u32 	%r624, [%rd6+176];
	xor.b32  	%r949, %r949, %r624;
$L__BB0_23:
	and.b32  	%r626, %r560, 512;
	setp.eq.s32 	%p13, %r626, 0;
	@%p13 bra 	$L__BB0_25;
	ld.global.u32 	%r627, [%rd6+180];
	xor.b32  	%r953, %r953, %r627;
	ld.global.u32 	%r628, [%rd6+184];
	xor.b32  	%r952, %r952, %r628;
	ld.global.u32 	%r629, [%rd6+188];
	xor.b32  	%r951, %r951, %r629;
	ld.global.u32 	%r630, [%rd6+192];
	xor.b32  	%r950, %r950, %r630;
	ld.global.u32 	%r631, [%rd6+196];
	xor.b32  	%r949, %r949, %r631;
$L__BB0_25:
	and.b32  	%r633, %r560, 1024;
	setp.eq.s32 	%p14, %r633, 0;
	@%p14 bra 	$L__BB0_27;
	ld.global.u32 	%r634, [%rd6+200];
	xor.b32  	%r953, %r953, %r634;
	ld.global.u32 	%r635, [%rd6+204];
	xor.b32  	%r952, %r952, %r635;
	ld.global.u32 	%r636, [%rd6+208];
	xor.b32  	%r951, %r951, %r636;
	ld.global.u32 	%r637, [%rd6+212];
	xor.b32  	%r950, %r950, %r637;
	ld.global.u32 	%r638, [%rd6+216];
	xor.b32  	%r949, %r949, %r638;
$L__BB0_27:
	and.b32  	%r640, %r560, 2048;
	setp.eq.s32 	%p15, %r640, 0;
	@%p15 bra 	$L__BB0_29;
	ld.global.u32 	%r641, [%rd6+220];
	xor.b32  	%r953, %r953, %r641;
	ld.global.u32 	%r642, [%rd6+224];
	xor.b32  	%r952, %r952, %r642;
	ld.global.u32 	%r643, [%rd6+228];
	xor.b32  	%r951, %r951, %r643;
	ld.global.u32 	%r644, [%rd6+232];
	xor.b32  	%r950, %r950, %r644;
	ld.global.u32 	%r645, [%rd6+236];
	xor.b32  	%r949, %r949, %r645;
$L__BB0_29:
	and.b32  	%r647, %r560, 4096;
	setp.eq.s32 	%p16, %r647, 0;
	@%p16 bra 	$L__BB0_31;
	ld.global.u32 	%r648, [%rd6+240];
	xor.b32  	%r953, %r953, %r648;
	ld.global.u32 	%r649, [%rd6+244];
	xor.b32  	%r952, %r952, %r649;
	ld.global.u32 	%r650, [%rd6+248];
	xor.b32  	%r951, %r951, %r650;
	ld.global.u32 	%r651, [%rd6+252];
	xor.b32  	%r950, %r950, %r651;
	ld.global.u32 	%r652, [%rd6+256];
	xor.b32  	%r949, %r949, %r652;
$L__BB0_31:
	and.b32  	%r654, %r560, 8192;
	setp.eq.s32 	%p17, %r654, 0;
	@%p17 bra 	$L__BB0_33;
	ld.global.u32 	%r655, [%rd6+260];
	xor.b32  	%r953, %r953, %r655;
	ld.global.u32 	%r656, [%rd6+264];
	xor.b32  	%r952, %r952, %r656;
	ld.global.u32 	%r657, [%rd6+268];
	xor.b32  	%r951, %r951, %r657;
	ld.global.u32 	%r658, [%rd6+272];
	xor.b32  	%r950, %r950, %r658;
	ld.global.u32 	%r659, [%rd6+276];
	xor.b32  	%r949, %r949, %r659;
$L__BB0_33:
	and.b32  	%r661, %r560, 16384;
	setp.eq.s32 	%p18, %r661, 0;
	@%p18 bra 	$L__BB0_35;
	ld.global.u32 	%r662, [%rd6+280];
	xor.b32  	%r953, %r953, %r662;
	ld.global.u32 	%r663, [%rd6+284];
	xor.b32  	%r952, %r952, %r663;
	ld.global.u32 	%r664, [%rd6+288];
	xor.b32  	%r951, %r951, %r664;
	ld.global.u32 	%r665, [%rd6+292];
	xor.b32  	%r950, %r950, %r665;
	ld.global.u32 	%r666, [%rd6+296];
	xor.b32  	%r949, %r949, %r666;
$L__BB0_35:
	and.b32  	%r668, %r560, 32768;
	setp.eq.s32 	%p19, %r668, 0;
	@%p19 bra 	$L__BB0_37;
	ld.global.u32 	%r669, [%rd6+300];
	xor.b32  	%r953, %r953, %r669;
	ld.global.u32 	%r670, [%rd6+304];
	xor.b32  	%r952, %r952, %r670;
	ld.global.u32 	%r671, [%rd6+308];
	xor.b32  	%r951, %r951, %r671;
	ld.global.u32 	%r672, [%rd6+312];
	xor.b32  	%r950, %r950, %r672;
	ld.global.u32 	%r673, [%rd6+316];
	xor.b32  	%r949, %r949, %r673;
$L__BB0_37:
	add.s32 	%r948, %r948, 16;
	setp.ne.s32 	%p20, %r948, 32;
	@%p20 bra 	$L__BB0_5;
	mad.lo.s32 	%r674, %r942, -31, %r18;
	add.s32 	%r942, %r674, 1;
	setp.ne.s32 	%p21, %r942, 5;
	@%p21 bra 	$L__BB0_4;
	st.local.u32 	[%rd1+4], %r953;
	st.local.v2.u32 	[%rd1+8], {%r952, %r951};
	st.local.v2.u32 	[%rd1+16], {%r950, %r949};
	setp.eq.s64 	%p22, %rd4, 1;
	@%p22 bra 	$L__BB0_114;
	mov.b32 	%r949, 0;
	mov.u32 	%r1042, %r949;
	mov.u32 	%r1043, %r949;
	mov.u32 	%r952, %r949;
	mov.u32 	%r953, %r949;
	mov.u32 	%r1034, %r949;
$L__BB0_41:
	mul.wide.u32 	%rd18, %r1034, 4;
	add.s64 	%rd19, %rd1, %rd18;
	ld.local.u32 	%r193, [%rd19+4];
	shl.b32 	%r194, %r1034, 5;
	mov.b32 	%r1040, 0;
$L__BB0_42:
	.pragma "nounroll";
	shr.u32 	%r677, %r193, %r1040;
	and.b32  	%r678, %r677, 1;
	setp.eq.b32 	%p23, %r678, 1;
	not.pred 	%p24, %p23;
	add.s32 	%r679, %r194, %r1040;
	mul.lo.s32 	%r680, %r679, 5;
	mul.wide.u32 	%rd20, %r680, 4;
	add.s64 	%rd7, %rd5, %rd20;
	@%p24 bra 	$L__BB0_44;
	ld.global.u32 	%r681, [%rd7];
	xor.b32  	%r953, %r953, %r681;
	ld.global.u32 	%r682, [%rd7+4];
	xor.b32  	%r952, %r952, %r682;
	ld.global.u32 	%r683, [%rd7+8];
	xor.b32  	%r1043, %r1043, %r683;
	ld.global.u32 	%r684, [%rd7+12];
	xor.b32  	%r1042, %r1042, %r684;
	ld.global.u32 	%r685, [%rd7+16];
	xor.b32  	%r949, %r949, %r685;
$L__BB0_44:
	and.b32  	%r687, %r677, 2;
	setp.eq.s32 	%p25, %r687, 0;
	@%p25 bra 	$L__BB0_46;
	ld.global.u32 	%r688, [%rd7+20];
	xor.b32  	%r953, %r953, %r688;
	ld.global.u32 	%r689, [%rd7+24];
	xor.b32  	%r952, %r952, %r689;
	ld.global.u32 	%r690, [%rd7+28];
	xor.b32  	%r1043, %r1043, %r690;
	ld.global.u32 	%r691, [%rd7+32];
	xor.b32  	%r1042, %r1042, %r691;
	ld.global.u32 	%r692, [%rd7+36];
	xor.b32  	%r949, %r949, %r692;
$L__BB0_46:
	and.b32  	%r694, %r677, 4;
	setp.eq.s32 	%p26, %r694, 0;
	@%p26 bra 	$L__BB0_48;
	ld.global.u32 	%r695, [%rd7+40];
	xor.b32  	%r953, %r953, %r695;
	ld.global.u32 	%r696, [%rd7+44];
	xor.b32  	%r952, %r952, %r696;
	ld.global.u32 	%r697, [%rd7+48];
	xor.b32  	%r1043, %r1043, %r697;
	ld.global.u32 	%r698, [%rd7+52];
	xor.b32  	%r1042, %r1042, %r698;
	ld.global.u32 	%r699, [%rd7+56];
	xor.b32  	%r949, %r949, %r699;
$L__BB0_48:
	and.b32  	%r701, %r677, 8;
	setp.eq.s32 	%p27, %r701, 0;
	@%p27 bra 	$L__BB0_50;
	ld.global.u32 	%r702, [%rd7+60];
	xor.b32  	%r953, %r953, %r702;
	ld.global.u32 	%r703, [%rd7+64];
	xor.b32  	%r952, %r952, %r703;
	ld.global.u32 	%r704, [%rd7+68];
	xor.b32  	%r1043, %r1043, %r704;
	ld.global.u32 	%r705, [%rd7+72];
	xor.b32  	%r1042, %r1042, %r705;
	ld.global.u32 	%r706, [%rd7+76];
	xor.b32  	%r949, %r949, %r706;
$L__BB0_50:
	and.b32  	%r708, %r677, 16;
	setp.eq.s32 	%p28, %r708, 0;
	@%p28 bra 	$L__BB0_52;
	ld.global.u32 	%r709, [%rd7+80];
	xor.b32  	%r953, %r953, %r709;
	ld.global.u32 	%r710, [%rd7+84];
	xor.b32  	%r952, %r952, %r710;
	ld.global.u32 	%r711, [%rd7+88];
	xor.b32  	%r1043, %r1043, %r711;
	ld.global.u32 	%r712, [%rd7+92];
	xor.b32  	%r1042, %r1042, %r712;
	ld.global.u32 	%r713, [%rd7+96];
	xor.b32  	%r949, %r949, %r713;
$L__BB0_52:
	and.b32  	%r715, %r677, 32;
	setp.eq.s32 	%p29, %r715, 0;
	@%p29 bra 	$L__BB0_54;
	ld.global.u32 	%r716, [%rd7+100];
	xor.b32  	%r953, %r953, %r716;
	ld.global.u32 	%r717, [%rd7+104];
	xor.b32  	%r952, %r952, %r717;
	ld.global.u32 	%r718, [%rd7+108];
	xor.b32  	%r1043, %r1043, %r718;
	ld.global.u32 	%r719, [%rd7+112];
	xor.b32  	%r1042, %r1042, %r719;
	ld.global.u32 	%r720, [%rd7+116];
	xor.b32  	%r949, %r949, %r720;
$L__BB0_54:
	and.b32  	%r722, %r677, 64;
	setp.eq.s32 	%p30, %r722, 0;
	@%p30 bra 	$L__BB0_56;
	ld.global.u32 	%r723, [%rd7+120];
	xor.b32  	%r953, %r953, %r723;
	ld.global.u32 	%r724, [%rd7+124];
	xor.b32  	%r952, %r952, %r724;
	ld.global.u32 	%r725, [%rd7+128];
	xor.b32  	%r1043, %r1043, %r725;
	ld.global.u32 	%r726, [%rd7+132];
	xor.b32  	%r1042, %r1042, %r726;
	ld.global.u32 	%r727, [%rd7+136];
	xor.b32  	%r949, %r949, %r727;
$L__BB0_56:
	and.b32  	%r729, %r677, 128;
	setp.eq.s32 	%p31, %r729, 0;
	@%p31 bra 	$L__BB0_58;
	ld.global.u32 	%r730, [%rd7+140];
	xor.b32  	%r953, %r953, %r730;
	ld.global.u32 	%r731, [%rd7+144];
	xor.b32  	%r952, %r952, %r731;
	ld.global.u32 	%r732, [%rd7+148];
	xor.b32  	%r1043, %r1043, %r732;
	ld.global.u32 	%r733, [%rd7+152];
	xor.b32  	%r1042, %r1042, %r733;
	ld.global.u32 	%r734, [%rd7+156];
	xor.b32  	%r949, %r949, %r734;
$L__BB0_58:
	and.b32  	%r736, %r677, 256;
	setp.eq.s32 	%p32, %r736, 0;
	@%p32 bra 	$L__BB0_60;
	ld.global.u32 	%r737, [%rd7+160];
	xor.b32  	%r953, %r953, %r737;
	ld.global.u32 	%r738, [%rd7+164];
	xor.b32  	%r952, %r952, %r738;
	ld.global.u32 	%r739, [%rd7+168];
	xor.b32  	%r1043, %r1043, %r739;
	ld.global.u32 	%r740, [%rd7+172];
	xor.b32  	%r1042, %r1042, %r740;
	ld.global.u32 	%r741, [%rd7+176];
	xor.b32  	%r949, %r949, %r741;
$L__BB0_60:
	and.b32  	%r743, %r677, 512;
	setp.eq.s32 	%p33, %r743, 0;
	@%p33 bra 	$L__BB0_62;
	ld.global.u32 	%r744, [%rd7+180];
	xor.b32  	%r953, %r953, %r744;
	ld.global.u32 	%r745, [%rd7+184];
	xor.b32  	%r952, %r952, %r745;
	ld.global.u32 	%r746, [%rd7+188];
	xor.b32  	%r1043, %r1043, %r746;
	ld.global.u32 	%r747, [%rd7+192];
	xor.b32  	%r1042, %r1042, %r747;
	ld.global.u32 	%r748, [%rd7+196];
	xor.b32  	%r949, %r949, %r748;
$L__BB0_62:
	and.b32  	%r750, %r677, 1024;
	setp.eq.s32 	%p34, %r750, 0;
	@%p34 bra 	$L__BB0_64;
	ld.global.u32 	%r751, [%rd7+200];
	xor.b32  	%r953, %r953, %r751;
	ld.global.u32 	%r752, [%rd7+204];
	xor.b32  	%r952, %r952, %r752;
	ld.global.u32 	%r753, [%rd7+208];
	xor.b32  	%r1043, %r1043, %r753;
	ld.global.u32 	%r754, [%rd7+212];
	xor.b32  	%r1042, %r1042, %r754;
	ld.global.u32 	%r755, [%rd7+216];
	xor.b32  	%r949, %r949, %r755;
$L__BB0_64:
	and.b32  	%r757, %r677, 2048;
	setp.eq.s32 	%p35, %r757, 0;
	@%p35 bra 	$L__BB0_66;
	ld.global.u32 	%r758, [%rd7+220];
	xor.b32  	%r953, %r953, %r758;
	ld.global.u32 	%r759, [%rd7+224];
	xor.b32  	%r952, %r952, %r759;
	ld.global.u32 	%r760, [%rd7+228];
	xor.b32  	%r1043, %r1043, %r760;
	ld.global.u32 	%r761, [%rd7+232];
	xor.b32  	%r1042, %r1042, %r761;
	ld.global.u32 	%r762, [%rd7+236];
	xor.b32  	%r949, %r949, %r762;
$L__BB0_66:
	and.b32  	%r764, %r677, 4096;
	setp.eq.s32 	%p36, %r764, 0;
	@%p36 bra 	$L__BB0_68;
	ld.global.u32 	%r765, [%rd7+240];
	xor.b32  	%r953, %r953, %r765;
	ld.global.u32 	%r766, [%rd7+244];
	xor.b32  	%r952, %r952, %r766;
	ld.global.u32 	%r767, [%rd7+248];
	xor.b32  	%r1043, %r1043, %r767;
	ld.global.u32 	%r768, [%rd7+252];
	xor.b32  	%r1042, %r1042, %r768;
	ld.global.u32 	%r769, [%rd7+256];
	xor.b32  	%r949, %r949, %r769;
$L__BB0_68:
	and.b32  	%r771, %r677, 8192;
	setp.eq.s32 	%p37, %r771, 0;
	@%p37 bra 	$L__BB0_70;
	ld.global.u32 	%r772, [%rd7+260];
	xor.b32  	%r953, %r953, %r772;
	ld.global.u32 	%r773, [%rd7+264];
	xor.b32  	%r952, %r952, %r773;
	ld.global.u32 	%r774, [%rd7+268];
	xor.b32  	%r1043, %r1043, %r774;
	ld.global.u32 	%r775, [%rd7+272];
	xor.b32  	%r1042, %r1042, %r775;
	ld.global.u32 	%r776, [%rd7+276];
	xor.b32  	%r949, %r949, %r776;
$L__BB0_70:
	and.b32  	%r778, %r677, 16384;
	setp.eq.s32 	%p38, %r778, 0;
	@%p38 bra 	$L__BB0_72;
	ld.global.u32 	%r779, [%rd7+280];
	xor.b32  	%r953, %r953, %r779;
	ld.global.u32 	%r780, [%rd7+284];
	xor.b32  	%r952, %r952, %r780;
	ld.global.u32 	%r781, [%rd7+288];
	xor.b32  	%r1043, %r1043, %r781;
	ld.global.u32 	%r782, [%rd7+292];
	xor.b32  	%r1042, %r1042, %r782;
	ld.global.u32 	%r783, [%rd7+296];
	xor.b32  	%r949, %r949, %r783;
$L__BB0_72:
	and.b32  	%r785, %r677, 32768;
	setp.eq.s32 	%p39, %r785, 0;
	@%p39 bra 	$L__BB0_74;
	ld.global.u32 	%r786, [%rd7+300];
	xor.b32  	%r953, %r953, %r786;
	ld.global.u32 	%r787, [%rd7+304];
	xor.b32  	%r952, %r952, %r787;
	ld.global.u32 	%r788, [%rd7+308];
	xor.b32  	%r1043, %r1043, %r788;
	ld.global.u32 	%r789, [%rd7+312];
	xor.b32  	%r1042, %r1042, %r789;
	ld.global.u32 	%r790, [%rd7+316];
	xor.b32  	%r949, %r949, %r790;
$L__BB0_74:
	add.s32 	%r1040, %r1040, 16;
	setp.ne.s32 	%p40, %r1040, 32;
	@%p40 bra 	$L__BB0_42;
	mad.lo.s32 	%r791, %r1034, -31, %r194;
	add.s32 	%r1034, %r791, 1;
	setp.ne.s32 	%p41, %r1034, 5;
	@%p41 bra 	$L__BB0_41;
	st.local.u32 	[%rd1+4], %r953;
	st.local.v2.u32 	[%rd1+8], {%r952, %r1043};
	st.local.v2.u32 	[%rd1+16], {%r1042, %r949};
	setp.ne.s64 	%p42, %rd4, 3;
	@%p42 bra 	$L__BB0_114;
	mov.b32 	%r949, 0;
	mov.u32 	%r1134, %r949;
	mov.u32 	%r1135, %r949;
	mov.u32 	%r952, %r949;
	mov.u32 	%r953, %r949;
	mov.u32 	%r1126, %r949;
$L__BB0_78:
	mul.wide.u32 	%rd21, %r1126, 4;
	add.s64 	%rd22, %rd1, %rd21;
	ld.local.u32 	%r369, [%rd22+4];
	shl.b32 	%r370, %r1126, 5;
	mov.b32 	%r1132, 0;
$L__BB0_79:
	.pragma "nounroll";
	shr.u32 	%r794, %r369, %r1132;
	and.b32  	%r795, %r794, 1;
	setp.eq.b32 	%p43, %r795, 1;
	not.pred 	%p44, %p43;
	add.s32 	%r796, %r370, %r1132;
	mul.lo.s32 	%r797, %r796, 5;
	mul.wide.u32 	%rd23, %r797, 4;
	add.s64 	%rd8, %rd5, %rd23;
	@%p44 bra 	$L__BB0_81;
	ld.global.u32 	%r798, [%rd8];
	xor.b32  	%r953, %r953, %r798;
	ld.global.u32 	%r799, [%rd8+4];
	xor.b32  	%r952, %r952, %r799;
	ld.global.u32 	%r800, [%rd8+8];
	xor.b32  	%r1135, %r1135, %r800;
	ld.global.u32 	%r801, [%rd8+12];
	xor.b32  	%r1134, %r1134, %r801;
	ld.global.u32 	%r802, [%rd8+16];
	xor.b32  	%r949, %r949, %r802;
$L__BB0_81:
	and.b32  	%r804, %r794, 2;
	setp.eq.s32 	%p45, %r804, 0;
	@%p45 bra 	$L__BB0_83;
	ld.global.u32 	%r805, [%rd8+20];
	xor.b32  	%r953, %r953, %r805;
	ld.global.u32 	%r806, [%rd8+24];
	xor.b32  	%r952, %r952, %r806;
	ld.global.u32 	%r807, [%rd8+28];
	xor.b32  	%r1135, %r1135, %r807;
	ld.global.u32 	%r808, [%rd8+32];
	xor.b32  	%r1134, %r1134, %r808;
	ld.global.u32 	%r809, [%rd8+36];
	xor.b32  	%r949, %r949, %r809;
$L__BB0_83:
	and.b32  	%r811, %r794, 4;
	setp.eq.s32 	%p46, %r811, 0;
	@%p46 bra 	$L__BB0_85;
	ld.global.u32 	%r812, [%rd8+40];
	xor.b32  	%r953, %r953, %r812;
	ld.global.u32 	%r813, [%rd8+44];
	xor.b32  	%r952, %r952, %r813;
	ld.global.u32 	%r814, [%rd8+48];
	xor.b32  	%r1135, %r1135, %r814;
	ld.global.u32 	%r815, [%rd8+52];
	xor.b32  	%r1134, %r1134, %r815;
	ld.global.u32 	%r816, [%rd8+56];
	xor.b32  	%r949, %r949, %r816;
$L__BB0_85:
	and.b32  	%r818, %r794, 8;
	setp.eq.s32 	%p47, %r818, 0;
	@%p47 bra 	$L__BB0_87;
	ld.global.u32 	%r819, [%rd8+60];
	xor.b32  	%r953, %r953, %r819;
	ld.global.u32 	%r820, [%rd8+64];
	xor.b32  	%r952, %r952, %r820;
	ld.global.u32 	%r821, [%rd8+68];
	xor.b32  	%r1135, %r1135, %r821;
	ld.global.u32 	%r822, [%rd8+72];
	xor.b32  	%r1134, %r1134, %r822;
	ld.global.u32 	%r823, [%rd8+76];
	xor.b32  	%r949, %r949, %r823;
$L__BB0_87:
	and.b32  	%r825, %r794, 16;
	setp.eq.s32 	%p48, %r825, 0;
	@%p48 bra 	$L__BB0_89;
	ld.global.u32 	%r826, [%rd8+80];
	xor.b32  	%r953, %r953, %r826;
	ld.global.u32 	%r827, [%rd8+84];
	xor.b32  	%r952, %r952, %r827;
	ld.global.u32 	%r828, [%rd8+88];
	xor.b32  	%r1135, %r1135, %r828;
	ld.global.u32 	%r829, [%rd8+92];
	xor.b32  	%r1134, %r1134, %r829;
	ld.global.u32 	%r830, [%rd8+96];
	xor.b32  	%r949, %r949, %r830;
$L__BB0_89:
	and.b32  	%r832, %r794, 32;
	setp.eq.s32 	%p49, %r832, 0;
	@%p49 bra 	$L__BB0_91;
	ld.global.u32 	%r833, [%rd8+100];
	xor.b32  	%r953, %r953, %r833;
	ld.global.u32 	%r834, [%rd8+104];
	xor.b32  	%r952, %r952, %r834;
	ld.global.u32 	%r835, [%rd8+108];
	xor.b32  	%r1135, %r1135, %r835;
	ld.global.u32 	%r836, [%rd8+112];
	xor.b32  	%r1134, %r1134, %r836;
	ld.global.u32 	%r837, [%rd8+116];
	xor.b32  	%r949, %r949, %r837;
$L__BB0_91:
	and.b32  	%r839, %r794, 64;
	setp.eq.s32 	%p50, %r839, 0;
	@%p50 bra 	$L__BB0_93;
	ld.global.u32 	%r840, [%rd8+120];
	xor.b32  	%r953, %r953, %r840;
	ld.global.u32 	%r841, [%rd8+124];
	xor.b32  	%r952, %r952, %r841;
	ld.global.u32 	%r842, [%rd8+128];
	xor.b32  	%r1135, %r1135, %r842;
	ld.global.u32 	%r843, [%rd8+132];
	xor.b32  	%r1134, %r1134, %r843;
	ld.global.u32 	%r844, [%rd8+136];
	xor.b32  	%r949, %r949, %r844;
$L__BB0_93:
	and.b32  	%r846, %r794, 128;
	setp.eq.s32 	%p51, %r846, 0;
	@%p51 bra 	$L__BB0_95;
	ld.global.u32 	%r847, [%rd8+140];
	xor.b32  	%r953, %r953, %r847;
	ld.global.u32 	%r848, [%rd8+144];
	xor.b32  	%r952, %r952, %r848;
	ld.global.u32 	%r849, [%rd8+148];
	xor.b32  	%r1135, %r1135, %r849;
	ld.global.u32 	%r850, [%rd8+152];
	xor.b32  	%r1134, %r1134, %r850;
	ld.global.u32 	%r851, [%rd8+156];
	xor.b32  	%r949, %r949, %r851;
$L__BB0_95:
	and.b32  	%r853, %r794, 256;
	setp.eq.s32 	%p52, %r853, 0;
	@%p52 bra 	$L__BB0_97;
	ld.global.u32 	%r854, [%rd8+160];
	xor.b32  	%r953, %r953, %r854;
	ld.global.u32 	%r855, [%rd8+164];
	xor.b32  	%r952, %r952, %r855;
	ld.global.u32 	%r856, [%rd8+168];
	xor.b32  	%r1135, %r1135, %r856;
	ld.global.u32 	%r857, [%rd8+172];
	xor.b32  	%r1134, %r1134, %r857;
	ld.global.u32 	%r858, [%rd8+176];
	xor.b32  	%r949, %r949, %r858;
$L__BB0_97:
	and.b32  	%r860, %r794, 512;
	setp.eq.s32 	%p53, %r860, 0;
	@%p53 bra 	$L__BB0_99;
	ld.global.u32 	%r861, [%rd8+180];
	xor.b32  	%r953, %r953, %r861;
	ld.global.u32 	%r862, [%rd8+184];
	xor.b32  	%r952, %r952, %r862;
	ld.global.u32 	%r863, [%rd8+188];
	xor.b32  	%r1135, %r1135, %r863;
	ld.global.u32 	%r864, [%rd8+192];
	xor.b32  	%r1134, %r1134, %r864;
	ld.global.u32 	%r865, [%rd8+196];
	xor.b32  	%r949, %r949, %r865;
$L__BB0_99:
	and.b32  	%r867, %r794, 1024;
	setp.eq.s32 	%p54, %r867, 0;
	@%p54 bra 	$L__BB0_101;
	ld.global.u32 	%r868, [%rd8+200];
	xor.b32  	%r953, %r953, %r868;
	ld.global.u32 	%r869, [%rd8+204];
	xor.b32  	%r952, %r952, %r869;
	ld.global.u32 	%r870, [%rd8+208];
	xor.b32  	%r1135, %r1135, %r870;
	ld.global.u32 	%r871, [%rd8+212];
	xor.b32  	%r1134, %r1134, %r871;
	ld.global.u32 	%r872, [%rd8+216];
	xor.b32  	%r949, %r949, %r872;
$L__BB0_101:
	and.b32  	%r874, %r794, 2048;
	setp.eq.s32 	%p55, %r874, 0;
	@%p55 bra 	$L__BB0_103;
	ld.global.u32 	%r875, [%rd8+220];
	xor.b32  	%r953, %r953, %r875;
	ld.global.u32 	%r876, [%rd8+224];
	xor.b32  	%r952, %r952, %r876;
	ld.global.u32 	%r877, [%rd8+228];
	xor.b32  	%r1135, %r1135, %r877;
	ld.global.u32 	%r878, [%rd8+232];
	xor.b32  	%r1134, %r1134, %r878;
	ld.global.u32 	%r879, [%rd8+236];
	xor.b32  	%r949, %r949, %r879;
$L__BB0_103:
	and.b32  	%r881, %r794, 4096;
	setp.eq.s32 	%p56, %r881, 0;
	@%p56 bra 	$L__BB0_105;
	ld.global.u32 	%r882, [%rd8+240];
	xor.b32  	%r953, %r953, %r882;
	ld.global.u32 	%r883, [%rd8+244];
	xor.b32  	%r952, %r952, %r883;
	ld.global.u32 	%r884, [%rd8+248];
	xor.b32  	%r1135, %r1135, %r884;
	ld.global.u32 	%r885, [%rd8+252];
	xor.b32  	%r1134, %r1134, %r885;
	ld.global.u32 	%r886, [%rd8+256];
	xor.b32  	%r949, %r949, %r886;
$L__BB0_105:
	and.b32  	%r888, %r794, 8192;
	setp.eq.s32 	%p57, %r888, 0;
	@%p57 bra 	$L__BB0_107;
	ld.global.u32 	%r889, [%rd8+260];
	xor.b32  	%r953, %r953, %r889;
	ld.global.u32 	%r890, [%rd8+264];
	xor.b32  	%r952, %r952, %r890;
	ld.global.u32 	%r891, [%rd8+268];
	xor.b32  	%r1135, %r1135, %r891;
	ld.global.u32 	%r892, [%rd8+272];
	xor.b32  	%r1134, %r1134, %r892;
	ld.global.u32 	%r893, [%rd8+276];
	xor.b32  	%r949, %r949, %r893;
$L__BB0_107:
	and.b32  	%r895, %r794, 16384;
	setp.eq.s32 	%p58, %r895, 0;
	@%p58 bra 	$L__BB0_109;
	ld.global.u32 	%r896, [%rd8+280];
	xor.b32  	%r953, %r953, %r896;
	ld.global.u32 	%r897, [%rd8+284];
	xor.b32  	%r952, %r952, %r897;
	ld.global.u32 	%r898, [%rd8+288];
	xor.b32  	%r1135, %r1135, %r898;
	ld.global.u32 	%r899, [%rd8+292];
	xor.b32  	%r1134, %r1134, %r899;
	ld.global.u32 	%r900, [%rd8+296];
	xor.b32  	%r949, %r949, %r900;
$L__BB0_109:
	and.b32  	%r902, %r794, 32768;
	setp.eq.s32 	%p59, %r902, 0;
	@%p59 bra 	$L__BB0_111;
	ld.global.u32 	%r903, [%rd8+300];
	xor.b32  	%r953, %r953, %r903;
	ld.global.u32 	%r904, [%rd8+304];
	xor.b32  	%r952, %r952, %r904;
	ld.global.u32 	%r905, [%rd8+308];
	xor.b32  	%r1135, %r1135, %r905;
	ld.global.u32 	%r906, [%rd8+312];
	xor.b32  	%r1134, %r1134, %r906;
	ld.global.u32 	%r907, [%rd8+316];
	xor.b32  	%r949, %r949, %r907;
$L__BB0_111:
	add.s32 	%r1132, %r1132, 16;
	setp.ne.s32 	%p60, %r1132, 32;
	@%p60 bra 	$L__BB0_79;
	mad.lo.s32 	%r908, %r1126, -31, %r370;
	add.s32 	%r1126, %r908, 1;
	setp.ne.s32 	%p61, %r1126, 5;
	@%p61 bra 	$L__BB0_78;
	st.local.u32 	[%rd1+4], %r953;
	st.local.v2.u32 	[%rd1+8], {%r952, %r1135};
	st.local.v2.u32 	[%rd1+16], {%r1134, %r949};
$L__BB0_114:
	shr.u64 	%rd27, %rd3, 2;
	add.s32 	%r936, %r936, 1;
	setp.gt.u64 	%p62, %rd3, 3;
	@%p62 bra 	$L__BB0_2;
$L__BB0_115:
	shr.u32 	%r909, %r953, 2;
	xor.b32  	%r910, %r909, %r953;
	shl.b32 	%r911, %r949, 4;
	shl.b32 	%r912, %r910, 1;
	xor.b32  	%r913, %r912, %r911;
	xor.b32  	%r914, %r913, %r910;
	xor.b32  	%r915, %r914, %r949;
	add.s32 	%r916, %r3, %r915;
	add.s32 	%r917, %r916, 362437;
	shr.u32 	%r918, %r952, 2;
	xor.b32  	%r919, %r918, %r952;
	shl.b32 	%r920, %r915, 4;
	shl.b32 	%r921, %r919, 1;
	xor.b32  	%r922, %r921, %r920;
	xor.b32  	%r923, %r922, %r919;
	xor.b32  	%r924, %r923, %r915;
	add.s32 	%r925, %r3, %r924;
	add.s32 	%r926, %r925, 724874;
	cvt.rn.f32.u32 	%f1, %r917;
	fma.rn.f32 	%f2, %f1, 0f2F800000, 0f2F000000;
	cvt.rn.f32.u32 	%f3, %r926;
	fma.rn.f32 	%f4, %f3, 0f30C90FDB, 0f30490FDB;
	setp.lt.f32 	%p63, %f2, 0f00800000;
	mul.f32 	%f5, %f2, 0f4B000000;
	selp.f32 	%f6, %f5, %f2, %p63;
	selp.f32 	%f7, 0fC1B80000, 0f00000000, %p63;
	mov.b32 	%r927, %f6;
	add.s32 	%r928, %r927, -1059760811;
	and.b32  	%r929, %r928, -8388608;
	sub.s32 	%r930, %r927, %r929;
	mov.b32 	%f8, %r930;
	cvt.rn.f32.s32 	%f9, %r929;
	fma.rn.f32 	%f10, %f9, 0f34000000, %f7;
	add.f32 	%f11, %f8, 0fBF800000;
	fma.rn.f32 	%f12, %f11, 0fBE055027, 0f3E1039F6;
	fma.rn.f32 	%f13, %f12, %f11, 0fBDF8CDCC;
	fma.rn.f32 	%f14, %f13, %f11, 0f3E0F2955;
	fma.rn.f32 	%f15, %f14, %f11, 0fBE2AD8B9;
	fma.rn.f32 	%f16, %f15, %f11, 0f3E4CED0B;
	fma.rn.f32 	%f17, %f16, %f11, 0fBE7FFF22;
	fma.rn.f32 	%f18, %f17, %f11, 0f3EAAAA78;
	fma.rn.f32 	%f19, %f18, %f11, 0fBF000000;
	mul.f32 	%f20, %f11, %f19;
	fma.rn.f32 	%f21, %f20, %f11, %f11;
	fma.rn.f32 	%f22, %f10, 0f3F317218, %f21;
	setp.gt.u32 	%p64, %r927, 2139095039;
	fma.rn.f32 	%f23, %f6, 0f7F800000, 0f7F800000;
	selp.f32 	%f24, %f23, %f22, %p64;
	setp.eq.f32 	%p65, %f6, 0f00000000;
	mul.f32 	%f25, %f24, 0fC0000000;
	selp.f32 	%f26, 0f7F800000, %f25, %p65;
	sqrt.rn.f32 	%f27, %f26;
	sin.approx.f32 	%f28, %f4;
	mul.f32 	%f29, %f27, %f28;
	fma.rn.f32 	%f30, %f29, 0f3E99999A, 0fBC75C28F;
	fma.rn.f32 	%f31, %f30, 0f3BBB989D, 0f3F000000;
	cvt.sat.f32.f32 	%f32, %f31;
	mov.f32 	%f33, 0f4B400001;
	mov.f32 	%f34, 0f437C0000;
	fma.rm.f32 	%f35, %f32, %f34, %f33;
	add.f32 	%f36, %f35, 0fCB40007F;
	neg.f32 	%f37, %f36;
	fma.rn.f32 	%f38, %f30, 0f3FB8AA3B, %f37;
	fma.rn.f32 	%f39, %f30, 0f32A57060, %f38;
	mov.b32 	%r931, %f35;
	shl.b32 	%r932, %r931, 23;
	mov.b32 	%f40, %r932;
	ex2.approx.ftz.f32 	%f41, %f39;
	mul.f32 	%f42, %f41, %f40;
	cvta.to.global.u64 	%rd24, %rd10;
	fma.rn.f32 	%f43, %f42, 0f42DC0000, 0fC2C80000;
	max.f32 	%f44, %f43, 0f00000000;
	cvt.f64.f32 	%fd1, %f44;
	mul.wide.u32 	%rd25, %r1, 8;
	add.s64 	%rd26, %rd24, %rd25;
	st.global.f64 	[%rd26], %fd1;
	ret;

}
	// .globl	_Z7Call_MCPdRKdS1_
.visible .entry _Z7Call_MCPdRKdS1_(
	.param .u64 .ptr .align 1 _Z7Call_MCPdRKdS1__param_0,
	.param .u64 .ptr .align 1 _Z7Call_MCPdRKdS1__param_1,
	.param .u64 .ptr .align 1 _Z7Call_MCPdRKdS1__param_2
)
{
	.local .align 8 .b8 	__local_depot1[48];
	.reg .b64 	%SP;
	.reg .b64 	%SPL;
	.reg .pred 	%p<68>;
	.reg .b32 	%r<1255>;
	.reg .b32 	%f<58>;
	.reg .b64 	%rd<33>;
	.reg .b64 	%fd<80>;
	// demoted variable
	.shared .align 8 .b8 _ZZ7Call_MCPdRKdS1_E11call_prices[256];
	mov.u64 	%SPL, __local_depot1;
	ld.param.u64 	%rd11, [_Z7Call_MCPdRKdS1__param_1];
	ld.param.u64 	%rd12, [_Z7Call_MCPdRKdS1__param_2];
	add.u64 	%rd1, %SPL, 0;
	mov.u32 	%r1, %tid.x;
	mov.u32 	%r2, %ctaid.x;
	mov.u32 	%r569, %ntid.x;
	mad.lo.s32 	%r3, %r2, %r569, %r1;
	// begin inline asm
	mov.u64 	%rd13, %clock64;
	// end inline asm
	cvt.u32.u64 	%r570, %rd13;
	xor.b32  	%r571, %r570, -1429050551;
	mul.lo.s32 	%r4, %r571, 1099087573;
	{ .reg .b32 tmp; mov.b64 {tmp, %r572}, %rd13; }
	xor.b32  	%r5, %r572, -136515619;
	mul.lo.s32 	%r573, %r5, -1703105765;
	add.s32 	%r574, %r4, %r573;
	add.s32 	%r575, %r574, 6615241;
	add.s32 	%r978, %r4, 123456789;
	st.local.v2.u32 	[%rd1], {%r575, %r978};
	xor.b32  	%r977, %r4, 362436069;
	add.s32 	%r976, %r573, 521288629;
	st.local.v2.u32 	[%rd1+8], {%r977, %r976};
	xor.b32  	%r975, %r573, 88675123;
	add.s32 	%r974, %r4, 5783321;
	st.local.v2.u32 	[%rd1+16], {%r975, %r974};
	setp.eq.s32 	%p1, %r3, 0;
	@%p1 bra 	$L__BB1_115;
	cvt.s64.s32 	%rd32, %r3;
	mov.b32 	%r961, 0;
$L__BB1_2:
	mov.u64 	%rd3, %rd32;
	and.b64  	%rd4, %rd3, 3;
	setp.eq.s64 	%p2, %rd4, 0;
	@%p2 bra 	$L__BB1_114;
	mul.wide.u32 	%rd15, %r961, 3200;
	mov.u64 	%rd16, precalc_xorwow_matrix;
	add.s64 	%rd5, %rd16, %rd15;
	mov.b32 	%r974, 0;
	mov.u32 	%r975, %r974;
	mov.u32 	%r976, %r974;
	mov.u32 	%r977, %r974;
	mov.u32 	%r978, %r974;
	mov.u32 	%r967, %r974;
$L__BB1_4:
	mul.wide.u32 	%rd17, %r967, 4;
	add.s64 	%rd18, %rd1, %rd17;
	ld.local.u32 	%r23, [%rd18+4];
	shl.b32 	%r24, %r967, 5;
	mov.b32 	%r973, 0;
$L__BB1_5:
	.pragma "nounroll";
	shr.u32 	%r579, %r23, %r973;
	and.b32  	%r580, %r579, 1;
	setp.eq.b32 	%p3, %r580, 1;
	not.pred 	%p4, %p3;
	add.s32 	%r581, %r24, %r973;
	mul.lo.s32 	%r582, %r581, 5;
	mul.wide.u32 	%rd19, %r582, 4;
	add.s64 	%rd6, %rd5, %rd19;
	@%p4 bra 	$L__BB1_7;
	ld.global.u32 	%r583, [%rd6];
	xor.b32  	%r978, %r978, %r583;
	ld.global.u32 	%r584, [%rd6+4];
	xor.b32  	%r977, %r977, %r584;
	ld.global.u32 	%r585, [%rd6+8];
	xor.b32  	%r976, %r976, %r585;
	ld.global.u32 	%r586, [%rd6+12];
	xor.b32  	%r975, %r975, %r586;
	ld.global.u32 	%r587, [%rd6+16];
	xor.b32  	%r974, %r974, %r587;
$L__BB1_7:
	and.b32  	%r589, %r579, 2;
	setp.eq.s32 	%p5, %r589, 0;
	@%p5 bra 	$L__BB1_9;
	ld.global.u32 	%r590, [%rd6+20];
	xor.b32  	%r978, %r978, %r590;
	ld.global.u32 	%r591, [%rd6+24];
	xor.b32  	%r977, %r977, %r591;
	ld.global.u32 	%r592, [%rd6+28];
	xor.b32  	%r976, %r976, %r592;
	ld.global.u32 	%r593, [%rd6+32];
	xor.b32  	%r975, %r975, %r593;
	ld.global.u32 	%r594, [%rd6+36];
	xor.b32  	%r974, %r974, %r594;
$L__BB1_9:
	and.b32  	%r596, %r579, 4;
	setp.eq.s32 	%p6, %r596, 0;
	@%p6 bra 	$L__BB1_11;
	ld.global.u32 	%r597, [%rd6+40];
	xor.b32  	%r978, %r978, %r597;
	ld.global.u32 	%r598, [%rd6+44];
	xor.b32  	%r977, %r977, %r598;
	ld.global.u32 	%r599, [%rd6+48];
	xor.b32  	%r976, %r976, %r599;
	ld.global.u32 	%r600, [%rd6+52];
	xor.b32  	%r975, %r975, %r600;
	ld.global.u32 	%r601, [%rd6+56];
	xor.b32  	%r974, %r974, %r601;
$L__BB1_11:
	and.b32  	%r603, %r579, 8;
	setp.eq.s32 	%p7, %r603, 0;
	@%p7 bra 	$L__BB1_13;
	ld.global.u32 	%r604, [%rd6+60];
	xor.b32  	%r978, %r978, %r604;
	ld.global.u32 	%r605, [%rd6+64];
	xor.b32  	%r977, %r977, %r605;
	ld.global.u32 	%r606, [%rd6+68];
	xor.b32  	%r976, %r976, %r606;
	ld.global.u32 	%r607, [%rd6+72];
	xor.b32  	%r975, %r975, %r607;
	ld.global.u32 	%r608, [%rd6+76];
	xor.b32  	%r974, %r974, %r608;
$L__BB1_13:
	and.b32  	%r610, %r579, 16;
	setp.eq.s32 	%p8, %r610, 0;
	@%p8 bra 	$L__BB1_15;
	ld.global.u32 	%r611, [%rd6+80];
	xor.b32  	%r978, %r978, %r611;
	ld.global.u32 	%r612, [%rd6+84];
	xor.b32  	%r977, %r977, %r612;
	ld.global.u32 	%r613, [%rd6+88];
	xor.b32  	%r976, %r976, %r613;
	ld.global.u32 	%r614, [%rd6+92];
	xor.b32  	%r975, %r975, %r614;
	ld.global.u32 	%r615, [%rd6+96];
	xor.b32  	%r974, %r974, %r615;
$L__BB1_15:
	and.b32  	%r617, %r579, 32;
	setp.eq.s32 	%p9, %r617, 0;
	@%p9 bra 	$L__BB1_17;
	ld.global.u32 	%r618, [%rd6+100];
	xor.b32  	%r978, %r978, %r618;
	ld.global.u32 	%r619, [%rd6+104];
	xor.b32  	%r977, %r977, %r619;
	ld.global.u32 	%r620, [%rd6+108];
	xor.b32  	%r976, %r976, %r620;
	ld.global.u32 	%r621, [%rd6+112];
	xor.b32  	%r975, %r975, %r621;
	ld.global.u32 	%r622, [%rd6+116];
	xor.b32  	%r974, %r974, %r622;
$L__BB1_17:
	and.b32  	%r624, %r579, 64;
	setp.eq.s32 	%p10, %r624, 0;
	@%p10 bra 	$L__BB1_19;
	ld.global.u32 	%r625, [%rd6+120];
	xor.b32  	%r978, %r978, %r625;
	ld.global.u32 	%r626, [%rd6+124];
	xor.b32  	%r977, %r977, %r626;
	ld.global.u32 	%r627, [%rd6+128];
	xor.b32  	%r976, %r976, %r627;
	ld.global.u32 	%r628, [%rd6+132];
	xor.b32  	%r975, %r975, %r628;
	ld.global.u32 	%r629, [%rd6+136];
	xor.b32  	%r974, %r974, %r629;
$L__BB1_19:
	and.b32  	%r631, %r579, 128;
	setp.eq.s32 	%p11, %r631, 0;
	@%p11 bra 	$L__BB1_21;
	ld.global.u32 	%r632, [%rd6+140];
	xor.b32  	%r978, %r978, %r632;
	ld.global.u32 	%r633, [%rd6+144];
	xor.b32  	%r977, %r977, %r633;
	ld.global.u32 	%r634, [%rd6+148];
	xor.b32  	%r976, %r976, %r634;
	ld.global.u32 	%r635, [%rd6+152];
	xor.b32  	%r975, %r975, %r635;
	ld.global.u32 	%r636, [%rd6+156];
	xor.b32  	%r974, %r974, %r636;
$L__BB1_21:
	and.b32  	%r638, %r579, 256;
	setp.eq.s32 	%p12, %r638, 0;
	@%p12 bra 	$L__BB1_23;
	ld.global.u32 	%r639, [%rd6+160];
	xor.b32  	%r978, %r978, %r639;
	ld.global.u32 	%r640, [%rd6+164];
	xor.b32  	%r977, %r977, %r640;
	ld.global.u32 	%r641, [%rd6+168];
	xor.b32  	%r976, %r976, %r641;
	ld.global.u32 	%r642, [%rd6+172];
	xor.b32  	%r975, %r975, %r642;
	ld.global.u32 	%r643, [%rd6+176];
	xor.b32  	%r974, %r974, %r643;
$L__BB1_23:
	and.b32  	%r645, %r579, 512;
	setp.eq.s32 	%p13, %r645, 0;
	@%p13 bra 	$L__BB1_25;
	ld.global.u32 	%r646, [%rd6+180];
	xor.b32  	%r978, %r978, %r646;
	ld.global.u32 	%r647, [%rd6+184];
	xor.b32  	%r977, %r977, %r647;
	ld.global.u32 	%r648, [%rd6+188];
	xor.b32  	%r976, %r976, %r648;
	ld.global.u32 	%r649, [%rd6+192];
	xor.b32  	%r975, %r975, %r649;
	ld.global.u32 	%r650, [%rd6+196];
	xor.b32  	%r974, %r974, %r650;
$L__BB1_25:
	and.b32  	%r652, %r579, 1024;
	setp.eq.s32 	%p14, %r652, 0;
	@%p14 bra 	$L__BB1_27;
	ld.global.u32 	%r653, [%rd6+200];
	xor.b32  	%r978, %r978, %r653;
	ld.global.u32 	%r654, [%rd6+204];
	xor.b32  	%r977, %r977, %r654;
	ld.global.u32 	%r655, [%rd6+208];
	xor.b32  	%r976, %r976, %r655;
	ld.global.u32 	%r656, [%rd6+212];
	xor.b32  	%r975, %r975, %r656;
	ld.global.u32 	%r657, [%rd6+216];
	xor.b32  	%r974, %r974, %r657;
$L__BB1_27:
	and.b32  	%r659, %r579, 2048;
	setp.eq.s32 	%p15, %r659, 0;
	@%p15 bra 	$L__BB1_29;
	ld.global.u32 	%r660, [%rd6+220];
	xor.b32  	%r978, %r978, %r660;
	ld.global.u32 	%r661, [%rd6+224];
	xor.b32  	%r977, %r977, %r661;
	ld.global.u32 	%r662, [%rd6+228];
	xor.b32  	%r976, %r976, %r662;
	ld.global.u32 	%r663, [%rd6+232];
	xor.b32  	%r975, %r975, %r663;
	ld.global.u32 	%r664, [%rd6+236];
	xor.b32  	%r974, %r974, %r664;
$L__BB1_29:
	and.b32  	%r666, %r579, 4096;
	setp.eq.s32 	%p16, %r666, 0;
	@%p16 bra 	$L__BB1_31;
	ld.global.u32 	%r667, [%rd6+240];
	xor.b32  	%r978, %r978, %r667;
	ld.global.u32 	%r668, [%rd6+244];
	xor.b32  	%r977, %r977, %r668;
	ld.global.u32 	%r669, [%rd6+248];
	xor.b32  	%r976, %r976, %r669;
	ld.global.u32 	%r670, [%rd6+252];
	xor.b32  	%r975, %r975, %r670;
	ld.global.u32 	%r671, [%rd6+256];
	xor.b32  	%r974, %r974, %r671;
$L__BB1_31:
	and.b32  	%r673, %r579, 8192;
	setp.eq.s32 	%p17, %r673, 0;
	@%p17 bra 	$L__BB1_33;
	ld.global.u32 	%r674, [%rd6+260];
	xor.b32  	%r978, %r978, %r674;
	ld.global.u32 	%r675, [%rd6+264];
	xor.b32  	%r977, %r977, %r675;
	ld.global.u32 	%r676, [%rd6+268];
	xor.b32  	%r976, %r976, %r676;
	ld.global.u32 	%r677, [%rd6+272];
	xor.b32  	%r975, %r975, %r677;
	ld.global.u32 	%r678, [%rd6+276];
	xor.b32  	%r974, %r974, %r678;
$L__BB1_33:
	and.b32  	%r680, %r579, 16384;
	setp.eq.s32 	%p18, %r680, 0;
	@%p18 bra 	$L__BB1_35;
	ld.global.u32 	%r681, [%rd6+280];
	xor.b32  	%r978, %r978, %r681;
	ld.global.u32 	%r682, [%rd6+284];
	xor.b32  	%r977, %r977, %r682;
	ld.global.u32 	%r683, [%rd6+288];
	xor.b32  	%r976, %r976, %r683;
	ld.global.u32 	%r684, [%rd6+292];
	xor.b32  	%r975, %r975, %r684;
	ld.global.u32 	%r685, [%rd6+296];
	xor.b32  	%r974, %r974, %r685;
$L__BB1_35:
	and.b32  	%r687, %r579, 32768;
	setp.eq.s32 	%p19, %r687, 0;
	@%p19 bra 	$L__BB1_37;
	ld.global.u32 	%r688, [%rd6+300];
	xor.b32  	%r978, %r978, %r688;
	ld.global.u32 	%r689, [%rd6+304];
	xor.b32  	%r977, %r977, %r689;
	ld.global.u32 	%r690, [%rd6+308];
	xor.b32  	%r976, %r976, %r690;
	ld.global.u32 	%r691, [%rd6+312];
	xor.b32  	%r975, %r975, %r691;
	ld.global.u32 	%r692, [%rd6+316];
	xor.b32  	%r974, %r974, %r692;
$L__BB1_37:
	add.s32 	%r973, %r973, 16;
	setp.ne.s32 	%p20, %r973, 32;
	@%p20 bra 	$L__BB1_5;
	mad.lo.s32 	%r693, %r967, -31, %r24;
	add.s32 	%r967, %r693, 1;
	setp.ne.s32 	%p21, %r967, 5;
	@%p21 bra 	$L__BB1_4;
	st.local.u32 	[%rd1+4], %r978;
	st.local.v2.u32 	[%rd1+8], {%r977, %r976};
	st.local.v2.u32 	[%rd1+16], {%r975, %r974};
	setp.eq.s64 	%p22, %rd4, 1;
	@%p22 bra 	$L__BB1_114;
	mov.b32 	%r974, 0;
	mov.u32 	%r975, %r974;
	mov.u32 	%r976, %r974;
	mov.u32 	%r977, %r974;
	mov.u32 	%r978, %r974;
	mov.u32 	%r1059, %r974;
$L__BB1_41:
	mul.wide.u32 	%rd20, %r1059, 4;
	add.s64 	%rd21, %rd1, %rd20;
	ld.local.u32 	%r199, [%rd21+4];
	shl.b32 	%r200, %r1059, 5;
	mov.b32 	%r1065, 0;
$L__BB1_42:
	.pragma "nounroll";
	shr.u32 	%r696, %r199, %r1065;
	and.b32  	%r697, %r696, 1;
	setp.eq.b32 	%p23, %r697, 1;
	not.pred 	%p24, %p23;
	add.s32 	%r698, %r200, %r1065;
	mul.lo.s32 	%r699, %r698, 5;
	mul.wide.u32 	%rd22, %r699, 4;
	add.s64 	%rd7, %rd5, %rd22;
	@%p24 bra 	$L__BB1_44;
	ld.global.u32 	%r700, [%rd7];
	xor.b32  	%r978, %r978, %r700;
	ld.global.u32 	%r701, [%rd7+4];
	xor.b32  	%r977, %r977, %r701;
	ld.global.u32 	%r702, [%rd7+8];
	xor.b32  	%r976, %r976, %r702;
	ld.global.u32 	%r703, [%rd7+12];
	xor.b32  	%r975, %r975, %r703;
	ld.global.u32 	%r704, [%rd7+16];
	xor.b32  	%r974, %r974, %r704;
$L__BB1_44:
	and.b32  	%r706, %r696, 2;
	setp.eq.s32 	%p25, %r706, 0;
	@%p25 bra 	$L__BB1_46;
	ld.global.u32 	%r707, [%rd7+20];
	xor.b32  	%r978, %r978, %r707;
	ld.global.u32 	%r708, [%rd7+24];
	xor.b32  	%r977, %r977, %r708;
	ld.global.u32 	%r709, [%rd7+28];
	xor.b32  	%r976, %r976, %r709;
	ld.global.u32 	%r710, [%rd7+32];
	xor.b32  	%r975, %r975, %r710;
	ld.global.u32 	%r711, [%rd7+36];
	xor.b32  	%r974, %r974, %r711;
$L__BB1_46:
	and.b32  	%r713, %r696, 4;
	setp.eq.s32 	%p26, %r713, 0;
	@%p26 bra 	$L__BB1_48;
	ld.global.u32 	%r714, [%rd7+40];
	xor.b32  	%r978, %r978, %r714;
	ld.global.u32 	%r715, [%rd7+44];
	xor.b32  	%r977, %r977, %r715;
	ld.global.u32 	%r716, [%rd7+48];
	xor.b32  	%r976, %r976, %r716;
	ld.global.u32 	%r717, [%rd7+52];
	xor.b32  	%r975, %r975, %r717;
	ld.global.u32 	%r718, [%rd7+56];
	xor.b32  	%r974, %r974, %r718;
$L__BB1_48:
	and.b32  	%r720, %r696, 8;
	setp.eq.s32 	%p27, %r720, 0;
	@%p27 bra 	$L__BB1_50;
	ld.global.u32 	%r721, [%rd7+60];
	xor.b32  	%r978, %r978, %r721;
	ld.global.u32 	%r722, [%rd7+64];
	xor.b32  	%r977, %r977, %r722;
	ld.global.u32 	%r723, [%rd7+68];
	xor.b32  	%r976, %r976, %r723;
	ld.global.u32 	%r724, [%rd7+72];
	xor.b32  	%r975, %r975, %r724;
	ld.global.u32 	%r725, [%rd7+76];
	xor.b32  	%r974, %r974, %r725;
$L__BB1_50:
	and.b32  	%r727, %r696, 16;
	setp.eq.s32 	%p28, %r727, 0;
	@%p28 bra 	$L__BB1_52;
	ld.global.u32 	%r728, [%rd7+80];
	xor.b32  	%r978, %r978, %r728;
	ld.global.u32 	%r729, [%rd7+84];
	xor.b32  	%r977, %r977, %r729;
	ld.global.u32 	%r730, [%rd7+88];
	xor.b32  	%r976, %r976, %r730;
	ld.global.u32 	%r731, [%rd7+92];
	xor.b32  	%r975, %r975, %r731;
	ld.global.u32 	%r732, [%rd7+96];
	xor.b32  	%r974, %r974, %r732;
$L__BB1_52:
	and.b32  	%r734, %r696, 32;
	setp.eq.s32 	%p29, %r734, 0;
	@%p29 bra 	$L__BB1_54;
	ld.global.u32 	%r735, [%rd7+100];
	xor.b32  	%r978, %r978, %r735;
	ld.global.u32 	%r736, [%rd7+104];
	xor.b32  	%r977, %r977, %r736;
	ld.global.u32 	%r737, [%rd7+108];
	xor.b32  	%r976, %r976, %r737;
	ld.global.u32 	%r738, [%rd7+112];
	xor.b32  	%r975, %r975, %r738;
	ld.global.u32 	%r739, [%rd7+116];
	xor.b32  	%r974, %r974, %r739;
$L__BB1_54:
	and.b32  	%r741, %r696, 64;
	setp.eq.s32 	%p30, %r741, 0;
	@%p30 bra 	$L__BB1_56;
	ld.global.u32 	%r742, [%rd7+120];
	xor.b32  	%r978, %r978, %r742;
	ld.global.u32 	%r743, [%rd7+124];
	xor.b32  	%r977, %r977, %r743;
	ld.global.u32 	%r744, [%rd7+128];
	xor.b32  	%r976, %r976, %r744;
	ld.global.u32 	%r745, [%rd7+132];
	xor.b32  	%r975, %r975, %r745;
	ld.global.u32 	%r746, [%rd7+136];
	xor.b32  	%r974, %r974, %r746;
$L__BB1_56:
	and.b32  	%r748, %r696, 128;
	setp.eq.s32 	%p31, %r748, 0;
	@%p31 bra 	$L__BB1_58;
	ld.global.u32 	%r749, [%rd7+140];
	xor.b32  	%r978, %r978, %r749;
	ld.global.u32 	%r750, [%rd7+144];
	xor.b32  	%r977, %r977, %r750;
	ld.global.u32 	%r751, [%rd7+148];
	xor.b32  	%r976, %r976, %r751;
	ld.global.u32 	%r752, [%rd7+152];
	xor.b32  	%r975, %r975, %r752;
	ld.global.u32 	%r753, [%rd7+156];
	xor.b32  	%r974, %r974, %r753;
$L__BB1_58:
	and.b32  	%r755, %r696, 256;
	setp.eq.s32 	%p32, %r755, 0;
	@%p32 bra 	$L__BB1_60;
	ld.global.u32 	%r756, [%rd7+160];
	xor.b32  	%r978, %r978, %r756;
	ld.global.u32 	%r757, [%rd7+164];
	xor.b32  	%r977, %r977, %r757;
	ld.global.u32 	%r758, [%rd7+168];
	xor.b32  	%r976, %r976, %r758;
	ld.global.u32 	%r759, [%rd7+172];
	xor.b32  	%r975, %r975, %r759;
	ld.global.u32 	%r760, [%rd7+176];
	xor.b32  	%r974, %r974, %r760;
$L__BB1_60:
	and.b32  	%r762, %r696, 512;
	setp.eq.s32 	%p33, %r762, 0;
	@%p33 bra 	$L__BB1_62;
	ld.global.u32 	%r763, [%rd7+180];
	xor.b32  	%r978, %r978, %r763;
	ld.global.u32 	%r764, [%rd7+184];
	xor.b32  	%r977, %r977, %r764;
	ld.global.u32 	%r765, [%rd7+188];
	xor.b32  	%r976, %r976, %r765;
	ld.global.u32 	%r766, [%rd7+192];
	xor.b32  	%r975, %r975, %r766;
	ld.global.u32 	%r767, [%rd7+196];
	xor.b32  	%r974, %r974, %r767;
$L__BB1_62:
	and.b32  	%r769, %r696, 1024;
	setp.eq.s32 	%p34, %r769, 0;
	@%p34 bra 	$L__BB1_64;
	ld.global.u32 	%r770, [%rd7+200];
	xor.b32  	%r978, %r978, %r770;
	ld.global.u32 	%r771, [%rd7+204];
	xor.b32  	%r977, %r977, %r771;
	ld.global.u32 	%r772, [%rd7+208];
	xor.b32  	%r976, %r976, %r772;
	ld.global.u32 	%r773, [%rd7+212];
	xor.b32  	%r975, %r975, %r773;
	ld.global.u32 	%r774, [%rd7+216];
	xor.b32  	%r974, %r974, %r774;
$L__BB1_64:
	and.b32  	%r776, %r696, 2048;
	setp.eq.s32 	%p35, %r776, 0;
	@%p35 bra 	$L__BB1_66;
	ld.global.u32 	%r777, [%rd7+220];
	xor.b32  	%r978, %r978, %r777;
	ld.global.u32 	%r778, [%rd7+224];
	xor.b32  	%r977, %r977, %r778;
	ld.global.u32 	%r779, [%rd7+228];
	xor.b32  	%r976, %r976, %r779;
	ld.global.u32 	%r780, [%rd7+232];
	xor.b32  	%r975, %r975, %r780;
	ld.global.u32 	%r781, [%rd7+236];
	xor.b32  	%r974, %r974, %r781;
$L__BB1_66:
	and.b32  	%r783, %r696, 4096;
	setp.eq.s32 	%p36, %r783, 0;
	@%p36 bra 	$L__BB1_68;
	ld.global.u32 	%r784, [%rd7+240];
	xor.b32  	%r978, %r978, %r784;
	ld.global.u32 	%r785, [%rd7+244];
	xor.b32  	%r977, %r977, %r785;
	ld.global.u32 	%r786, [%rd7+248];
	xor.b32  	%r976, %r976, %r786;
	ld.global.u32 	%r787, [%rd7+252];
	xor.b32  	%r975, %r975, %r787;
	ld.global.u32 	%r788, [%rd7+256];
	xor.b32  	%r974, %r974, %r788;
$L__BB1_68:
	and.b32  	%r790, %r696, 8192;
	setp.eq.s32 	%p37, %r790, 0;
	@%p37 bra 	$L__BB1_70;
	ld.global.u32 	%r791, [%rd7+260];
	xor.b32  	%r978, %r978, %r791;
	ld.global.u32 	%r792, [%rd7+264];
	xor.b32  	%r977, %r977, %r792;
	ld.global.u32 	%r793, [%rd7+268];
	xor.b32  	%r976, %r976, %r793;
	ld.global.u32 	%r794, [%rd7+272];
	xor.b32  	%r975, %r975, %r794;
	ld.global.u32 	%r795, [%rd7+276];
	xor.b32  	%r974, %r974, %r795;
$L__BB1_70:
	and.b32  	%r797, %r696, 16384;
	setp.eq.s32 	%p38, %r797, 0;
	@%p38 bra 	$L__BB1_72;
	ld.global.u32 	%r798, [%rd7+280];
	xor.b32  	%r978, %r978, %r798;
	ld.global.u32 	%r799, [%rd7+284];
	xor.b32  	%r977, %r977, %r799;
	ld.global.u32 	%r800, [%rd7+288];
	xor.b32  	%r976, %r976, %r800;
	ld.global.u32 	%r801, [%rd7+292];
	xor.b32  	%r975, %r975, %r801;
	ld.global.u32 	%r802, [%rd7+296];
	xor.b32  	%r974, %r974, %r802;
$L__BB1_72:
	and.b32  	%r804, %r696, 32768;
	setp.eq.s32 	%p39, %r804, 0;
	@%p39 bra 	$L__BB1_74;
	ld.global.u32 	%r805, [%rd7+300];
	xor.b32  	%r978, %r978, %r805;
	ld.global.u32 	%r806, [%rd7+304];
	xor.b32  	%r977, %r977, %r806;
	ld.global.u32 	%r807, [%rd7+308];
	xor.b32  	%r976, %r976, %r807;
	ld.global.u32 	%r808, [%rd7+312];
	xor.b32  	%r975, %r975, %r808;
	ld.global.u32 	%r809, [%rd7+316];
	xor.b32  	%r974, %r974, %r809;
$L__BB1_74:
	add.s32 	%r1065, %r1065, 16;
	setp.ne.s32 	%p40, %r1065, 32;
	@%p40 bra 	$L__BB1_42;
	mad.lo.s32 	%r810, %r1059, -31, %r200;
	add.s32 	%r1059, %r810, 1;
	setp.ne.s32 	%p41, %r1059, 5;
	@%p41 bra 	$L__BB1_41;
	st.local.u32 	[%rd1+4], %r978;
	st.local.v2.u32 	[%rd1+8], {%r977, %r976};
	st.local.v2.u32 	[%rd1+16], {%r975, %r974};
	setp.ne.s64 	%p42, %rd4, 3;
	@%p42 bra 	$L__BB1_114;
	mov.b32 	%r974, 0;
	mov.u32 	%r975, %r974;
	mov.u32 	%r976, %r974;
	mov.u32 	%r977, %r974;
	mov.u32 	%r978, %r974;
	mov.u32 	%r1151, %r974;
$L__BB1_78:
	mul.wide.u32 	%rd23, %r1151, 4;
	add.s64 	%rd24, %rd1, %rd23;
	ld.local.u32 	%r375, [%rd24+4];
	shl.b32 	%r376, %r1151, 5;
	mov.b32 	%r1157, 0;
$L__BB1_79:
	.pragma "nounroll";
	shr.u32 	%r813, %r375, %r1157;
	and.b32  	%r814, %r813, 1;
	setp.eq.b32 	%p43, %r814, 1;
	not.pred 	%p44, %p43;
	add.s32 	%r815, %r376, %r1157;
	mul.lo.s32 	%r816, %r815, 5;
	mul.wide.u32 	%rd25, %r816, 4;
	add.s64 	%rd8, %rd5, %rd25;
	@%p44 bra 	$L__BB1_81;
	ld.global.u32 	%r817, [%rd8];
	xor.b32  	%r978, %r978, %r817;
	ld.global.u32 	%r818, [%rd8+4];
	xor.b32  	%r977, %r977, %r818;
	ld.global.u32 	%r819, [%rd8+8];
	xor.b32  	%r976, %r976, %r819;
	ld.global.u32 	%r820, [%rd8+12];
	xor.b32  	%r975, %r975, %r820;
	ld.global.u32 	%r821, [%rd8+16];
	xor.b32  	%r974, %r974, %r821;
$L__BB1_81:
	and.b32  	%r823, %r813, 2;
	setp.eq.s32 	%p45, %r823, 0;
	@%p45 bra 	$L__BB1_83;
	ld.global.u32 	%r824, [%rd8+20];
	xor.b32  	%r978, %r978, %r824;
	ld.global.u32 	%r825, [%rd8+24];
	xor.b32  	%r977, %r977, %r825;
	ld.global.u32 	%r826, [%rd8+28];
	xor.b32  	%r976, %r976, %r826;
	ld.global.u32 	%r827, [%rd8+32];
	xor.b32  	%r975, %r975, %r827;
	ld.global.u32 	%r828, [%rd8+36];
	xor.b32  	%r974, %r974, %r828;
$L__BB1_83:
	and.b32  	%r830, %r813, 4;
	setp.eq.s32 	%p46, %r830, 0;
	@%p46 bra 	$L__BB1_85;
	ld.global.u32 	%r831, [%rd8+40];
	xor.b32  	%r978, %r978, %r831;
	ld.global.u32 	%r832, [%rd8+44];
	xor.b32  	%r977, %r977, %r832;
	ld.global.u32 	%r833, [%rd8+48];
	xor.b32  	%r976, %r976, %r833;
	ld.global.u32 	%r834, [%rd8+52];
	xor.b32  	%r975, %r975, %r834;
	ld.global.u32 	%r835, [%rd8+56];
	xor.b32  	%r974, %r974, %r835;
$L__BB1_85:
	and.b32  	%r837, %r813, 8;
	setp.eq.s32 	%p47, %r837, 0;
	@%p47 bra 	$L__BB1_87;
	ld.global.u32 	%r838, [%rd8+60];
	xor.b32  	%r978, %r978, %r838;
	ld.global.u32 	%r839, [%rd8+64];
	xor.b32  	%r977, %r977, %r839;
	ld.global.u32 	%r840, [%rd8+68];
	xor.b32  	%r976, %r976, %r840;
	ld.global.u32 	%r841, [%rd8+72];
	xor.b32  	%r975, %r975, %r841;
	ld.global.u32 	%r842, [%rd8+76];
	xor.b32  	%r974, %r974, %r842;
$L__BB1_87:
	and.b32  	%r844, %r813, 16;
	setp.eq.s32 	%p48, %r844, 0;
	@%p48 bra 	$L__BB1_89;
	ld.global.u32 	%r845, [%rd8+80];
	xor.b32  	%r978, %r978, %r845;
	ld.global.u32 	%r846, [%rd8+84];
	xor.b32  	%r977, %r977, %r846;
	ld.global.u32 	%r847, [%rd8+88];
	xor.b32  	%r976, %r976, %r847;
	ld.global.u32 	%r848, [%rd8+92];
	xor.b32  	%r975, %r975, %r848;
	ld.global.u32 	%r849, [%rd8+96];
	xor.b32  	%r974, %r974, %r849;
$L__BB1_89:
	and.b32  	%r851, %r813, 32;
	setp.eq.s32 	%p49, %r851, 0;
	@%p49 bra 	$L__BB1_91;
	ld.global.u32 	%r852, [%rd8+100];
	xor.b32  	%r978, %r978, %r852;
	ld.global.u32 	%r853, [%rd8+104];
	xor.b32  	%r977, %r977, %r853;
	ld.global.u32 	%r854, [%rd8+108];
	xor.b32  	%r976, %r976, %r854;
	ld.global.u32 	%r855, [%rd8+112];
	xor.b32  	%r975, %r975, %r855;
	ld.global.u32 	%r856, [%rd8+116];
	xor.b32  	%r974, %r974, %r856;
$L__BB1_91:
	and.b32  	%r858, %r813, 64;
	setp.eq.s32 	%p50, %r858, 0;
	@%p50 bra 	$L__BB1_93;
	ld.global.u32 	%r859, [%rd8+120];
	xor.b32  	%r978, %r978, %r859;
	ld.global.u32 	%r860, [%rd8+124];
	xor.b32  	%r977, %r977, %r860;
	ld.global.u32 	%r861, [%rd8+128];
	xor.b32  	%r976, %r976, %r861;
	ld.global.u32 	%r862, [%rd8+132];
	xor.b32  	%r975, %r975, %r862;
	ld.global.u32 	%r863, [%rd8+136];
	xor.b32  	%r974, %r974, %r863;
$L__BB1_93:
	and.b32  	%r865, %r813, 128;
	setp.eq.s32 	%p51, %r865, 0;
	@%p51 bra 	$L__BB1_95;
	ld.global.u32 	%r866, [%rd8+140];
	xor.b32  	%r978, %r978, %r866;
	ld.global.u32 	%r867, [%rd8+144];
	xor.b32  	%r977, %r977, %r867;
	ld.global.u32 	%r868, [%rd8+148];
	xor.b32  	%r976, %r976, %r868;
	ld.global.u32 	%r869, [%rd8+152];
	xor.b32  	%r975, %r975, %r869;
	ld.global.u32 	%r870, [%rd8+156];
	xor.b32  	%r974, %r974, %r870;
$L__BB1_95:
	and.b32  	%r872, %r813, 256;
	setp.eq.s32 	%p52, %r872, 0;
	@%p52 bra 	$L__BB1_97;
	ld.global.u32 	%r873, [%rd8+160];
	xor.b32  	%r978, %r978, %r873;
	ld.global.u32 	%r874, [%rd8+164];
	xor.b32  	%r977, %r977, %r874;
	ld.global.u32 	%r875, [%rd8+168];
	xor.b32  	%r976, %r976, %r875;
	ld.global.u32 	%r876, [%rd8+172];
	xor.b32  	%r975, %r975, %r876;
	ld.global.u32 	%r877, [%rd8+176];
	xor.b32  	%r974, %r974, %r877;
$L__BB1_97:
	and.b32  	%r879, %r813, 512;
	setp.eq.s32 	%p53, %r879, 0;
	@%p53 bra 	$L__BB1_99;
	ld.global.u32 	%r880, [%rd8+180];
	xor.b32  	%r978, %r978, %r880;
	ld.global.u32 	%r881, [%rd8+184];
	xor.b32  	%r977, %r977, %r881;
	ld.global.u32 	%r882, [%rd8+188];
	xor.b32  	%r976, %r976, %r882;
	ld.global.u32 	%r883, [%rd8+192];
	xor.b32  	%r975, %r975, %r883;
	ld.global.u32 	%r884, [%rd8+196];
	xor.b32  	%r974, %r974, %r884;
$L__BB1_99:
	and.b32  	%r886, %r813, 1024;
	setp.eq.s32 	%p54, %r886, 0;
	@%p54 bra 	$L__BB1_101;
	ld.global.u32 	%r887, [%rd8+200];
	xor.b32  	%r978, %r978, %r887;
	ld.global.u32 	%r888, [%rd8+204];
	xor.b32  	%r977, %r977, %r888;
	ld.global.u32 	%r889, [%rd8+208];
	xor.b32  	%r976, %r976, %r889;
	ld.global.u32 	%r890, [%rd8+212];
	xor.b32  	%r975, %r975, %r890;
	ld.global.u32 	%r891, [%rd8+216];
	xor.b32  	%r974, %r974, %r891;
$L__BB1_101:
	and.b32  	%r893, %r813, 2048;
	setp.eq.s32 	%p55, %r893, 0;
	@%p55 bra 	$L__BB1_103;
	ld.global.u32 	%r894, [%rd8+220];
	xor.b32  	%r978, %r978, %r894;
	ld.global.u32 	%r895, [%rd8+224];
	xor.b32  	%r977, %r977, %r895;
	ld.global.u32 	%r896, [%rd8+228];
	xor.b32  	%r976, %r976, %r896;
	ld.global.u32 	%r897, [%rd8+232];
	xor.b32  	%r975, %r975, %r897;
	ld.global.u32 	%r898, [%rd8+236];
	xor.b32  	%r974, %r974, %r898;
$L__BB1_103:
	and.b32  	%r900, %r813, 4096;
	setp.eq.s32 	%p56, %r900, 0;
	@%p56 bra 	$L__BB1_105;
	ld.global.u32 	%r901, [%rd8+240];
	xor.b32  	%r978, %r978, %r901;
	ld.global.u32 	%r902, [%rd8+244];
	xor.b32  	%r977, %r977, %r902;
	ld.global.u32 	%r903, [%rd8+248];
	xor.b32  	%r976, %r976, %r903;
	ld.global.u32 	%r904, [%rd8+252];
	xor.b32  	%r975, %r975, %r904;
	ld.global.u32 	%r905, [%rd8+256];
	xor.b32  	%r974, %r974, %r905;
$L__BB1_105:
	and.b32  	%r907, %r813, 8192;
	setp.eq.s32 	%p57, %r907, 0;
	@%p57 bra 	$L__BB1_107;
	ld.global.u32 	%r908, [%rd8+260];
	xor.b32  	%r978, %r978, %r908;
	ld.global.u32 	%r909, [%rd8+264];
	xor.b32  	%r977, %r977, %r909;
	ld.global.u32 	%r910, [%rd8+268];
	xor.b32  	%r976, %r976, %r910;
	ld.global.u32 	%r911, [%rd8+272];
	xor.b32  	%r975, %r975, %r911;
	ld.global.u32 	%r912, [%rd8+276];
	xor.b32  	%r974, %r974, %r912;
$L__BB1_107:
	and.b32  	%r914, %r813, 16384;
	setp.eq.s32 	%p58, %r914, 0;
	@%p58 bra 	$L__BB1_109;
	ld.global.u32 	%r915, [%rd8+280];
	xor.b32  	%r978, %r978, %r915;
	ld.global.u32 	%r916, [%rd8+284];
	xor.b32  	%r977, %r977, %r916;
	ld.global.u32 	%r917, [%rd8+288];
	xor.b32  	%r976, %r976, %r917;
	ld.global.u32 	%r918, [%rd8+292];
	xor.b32  	%r975, %r975, %r918;
	ld.global.u32 	%r919, [%rd8+296];
	xor.b32  	%r974, %r974, %r919;
$L__BB1_109:
	and.b32  	%r921, %r813, 32768;
	setp.eq.s32 	%p59, %r921, 0;
	@%p59 bra 	$L__BB1_111;
	ld.global.u32 	%r922, [%rd8+300];
	xor.b32  	%r978, %r978, %r922;
	ld.global.u32 	%r923, [%rd8+304];
	xor.b32  	%r977, %r977, %r923;
	ld.global.u32 	%r924, [%rd8+308];
	xor.b32  	%r976, %r976, %r924;
	ld.global.u32 	%r925, [%rd8+312];
	xor.b32  	%r975, %r975, %r925;
	ld.global.u32 	%r926, [%rd8+316];
	xor.b32  	%r974, %r974, %r926;
$L__BB1_111:
	add.s32 	%r1157, %r1157, 16;
	setp.ne.s32 	%p60, %r1157, 32;
	@%p60 bra 	$L__BB1_79;
	mad.lo.s32 	%r927, %r1151, -31, %r376;
	add.s32 	%r1151, %r927, 1;
	setp.ne.s32 	%p61, %r1151, 5;
	@%p61 bra 	$L__BB1_78;
	st.local.u32 	[%rd1+4], %r978;
	st.local.v2.u32 	[%rd1+8], {%r977, %r976};
	st.local.v2.u32 	[%rd1+16], {%r975, %r974};
$L__BB1_114:
	shr.u64 	%rd32, %rd3, 2;
	add.s32 	%r961, %r961, 1;
	setp.gt.u64 	%p62, %rd3, 3;
	@%p62 bra 	$L__BB1_2;
$L__BB1_115:
	shl.b32 	%r929, %r1, 3;
	mov.u32 	%r930, _ZZ7Call_MCPdRKdS1_E11call_prices;
	add.s32 	%r556, %r930, %r929;
	cvta.to.global.u64 	%rd26, %rd11;
	ld.global.f64 	%fd1, [%rd26];
	cvta.to.global.u64 	%rd27, %rd12;
	ld.global.f64 	%fd2, [%rd27];
	mul.lo.s32 	%r931, %r5, 1703105765;
	sub.s32 	%r932, %r4, %r931;
	add.s32 	%r1249, %r932, 7340115;
	mov.f64 	%fd79, 0d0000000000000000;
	mov.b32 	%r1248, 6977678;
$L__BB1_116:
	mov.u32 	%r562, %r976;
	mov.u32 	%r561, %r975;
	mov.u32 	%r976, %r974;
	shr.u32 	%r933, %r978, 2;
	xor.b32  	%r934, %r933, %r978;
	shl.b32 	%r935, %r976, 4;
	shl.b32 	%r936, %r934, 1;
	xor.b32  	%r937, %r936, %r935;
	xor.b32  	%r938, %r937, %r934;
	xor.b32  	%r975, %r938, %r976;
	add.s32 	%r939, %r1249, %r975;
	add.s32 	%r940, %r939, -362437;
	shr.u32 	%r941, %r977, 2;
	xor.b32  	%r942, %r941, %r977;
	shl.b32 	%r943, %r975, 4;
	shl.b32 	%r944, %r942, 1;
	xor.b32  	%r945, %r944, %r943;
	xor.b32  	%r946, %r945, %r942;
	xor.b32  	%r974, %r946, %r975;
	add.s32 	%r947, %r1249, %r974;
	cvt.rn.f32.u32 	%f1, %r940;
	fma.rn.f32 	%f2, %f1, 0f2F800000, 0f2F000000;
	cvt.rn.f32.u32 	%f3, %r947;
	fma.rn.f32 	%f4, %f3, 0f30C90FDB, 0f30490FDB;
	setp.lt.f32 	%p63, %f2, 0f00800000;
	mul.f32 	%f5, %f2, 0f4B000000;
	selp.f32 	%f6, %f5, %f2, %p63;
	selp.f32 	%f7, 0fC1B80000, 0f00000000, %p63;
	mov.b32 	%r948, %f6;
	add.s32 	%r949, %r948, -1059760811;
	and.b32  	%r950, %r949, -8388608;
	sub.s32 	%r951, %r948, %r950;
	mov.b32 	%f8, %r951;
	cvt.rn.f32.s32 	%f9, %r950;
	fma.rn.f32 	%f10, %f9, 0f34000000, %f7;
	add.f32 	%f11, %f8, 0fBF800000;
	fma.rn.f32 	%f12, %f11, 0fBE055027, 0f3E1039F6;
	fma.rn.f32 	%f13, %f12, %f11, 0fBDF8CDCC;
	fma.rn.f32 	%f14, %f13, %f11, 0f3E0F2955;
	fma.rn.f32 	%f15, %f14, %f11, 0fBE2AD8B9;
	fma.rn.f32 	%f16, %f15, %f11, 0f3E4CED0B;
	fma.rn.f32 	%f17, %f16, %f11, 0fBE7FFF22;
	fma.rn.f32 	%f18, %f17, %f11, 0f3EAAAA78;
	fma.rn.f32 	%f19, %f18, %f11, 0fBF000000;
	mul.f32 	%f20, %f11, %f19;
	fma.rn.f32 	%f21, %f20, %f11, %f11;
	fma.rn.f32 	%f22, %f10, 0f3F317218, %f21;
	setp.gt.u32 	%p64, %r948, 2139095039;
	fma.rn.f32 	%f23, %f6, 0f7F800000, 0f7F800000;
	selp.f32 	%f24, %f23, %f22, %p64;
	setp.eq.f32 	%p65, %f6, 0f00000000;
	mul.f32 	%f25, %f24, 0fC0000000;
	selp.f32 	%f26, 0f7F800000, %f25, %p65;
	sqrt.rn.f32 	%f27, %f26;
	sin.approx.f32 	%f28, %f4;
	cos.approx.f32 	%f29, %f4;
	mul.f32 	%f30, %f27, %f28;
	mul.f32 	%f31, %f27, %f29;
	fma.rn.f32 	%f32, %f31, 0f3E99999A, 0fBC75C28F;
	fma.rn.f32 	%f33, %f32, 0f3BBB989D, 0f3F000000;
	cvt.sat.f32.f32 	%f34, %f33;
	mov.f32 	%f35, 0f4B400001;
	mov.f32 	%f36, 0f437C0000;
	fma.rm.f32 	%f37, %f34, %f36, %f35;
	add.f32 	%f38, %f37, 0fCB40007F;
	neg.f32 	%f39, %f38;
	fma.rn.f32 	%f40, %f32, 0f3FB8AA3B, %f39;
	fma.rn.f32 	%f41, %f32, 0f32A57060, %f40;
	mov.b32 	%r952, %f37;
	shl.b32 	%r953, %r952, 23;
	mov.b32 	%f42, %r953;
	ex2.approx.ftz.f32 	%f43, %f41;
	mul.f32 	%f44, %f43, %f42;
	fma.rn.f32 	%f45, %f30, 0f3E99999A, 0fBC75C28F;
	fma.rn.f32 	%f46, %f45, 0f3BBB989D, 0f3F000000;
	cvt.sat.f32.f32 	%f47, %f46;
	fma.rm.f32 	%f48, %f47, %f36, %f35;
	add.f32 	%f49, %f48, 0fCB40007F;
	neg.f32 	%f50, %f49;
	fma.rn.f32 	%f51, %f45, 0f3FB8AA3B, %f50;
	fma.rn.f32 	%f52, %f45, 0f32A57060, %f51;
	mov.b32 	%r954, %f48;
	shl.b32 	%r955, %r954, 23;
	mov.b32 	%f53, %r955;
	ex2.approx.ftz.f32 	%f54, %f52;
	mul.f32 	%f55, %f54, %f53;
	cvt.f64.f32 	%fd6, %f55;
	mul.f64 	%fd7, %fd1, %fd6;
	sub.f64 	%fd8, %fd7, %fd2;
	cvt.rn.f32.f64 	%f56, %fd8;
	cvt.f64.f32 	%fd9, %f56;
	add.f64 	%fd10, %fd79, %fd9;
	cvt.f64.f32 	%fd11, %f44;
	mul.f64 	%fd12, %fd1, %fd11;
	sub.f64 	%fd13, %fd12, %fd2;
	cvt.rn.f32.f64 	%f57, %fd13;
	cvt.f64.f32 	%fd14, %f57;
	add.f64 	%fd79, %fd10, %fd14;
	add.s32 	%r1249, %r1249, 724874;
	add.s32 	%r1248, %r1248, 724874;
	setp.ne.s32 	%p66, %r1248, 369414678;
	mov.u32 	%r977, %r561;
	mov.u32 	%r978, %r562;
	@%p66 bra 	$L__BB1_116;
	st.shared.f64 	[%r556], %fd79;
	setp.ne.s32 	%p67, %r1, 0;
	@%p67 bra 	$L__BB1_119;
	ld.param.u64 	%rd31, [_Z7Call_MCPdRKdS1__param_0];
	cvta.to.global.u64 	%rd28, %rd31;
	mul.wide.u32 	%rd29, %r2, 8;
	add.s64 	%rd30, %rd28, %rd29;
	ld.shared.f64 	%fd15, [_ZZ7Call_MCPdRKdS1_E11call_prices];
	fma.rn.f64 	%fd16, %fd15, 0d3FA0000000000000, 0d0000000000000000;
	ld.shared.f64 	%fd17, [_ZZ7Call_MCPdRKdS1_E11call_prices+8];
	fma.rn.f64 	%fd18, %fd17, 0d3FA0000000000000, %fd16;
	ld.shared.f64 	%fd19, [_ZZ7Call_MCPdRKdS1_E11call_prices+16];
	fma.rn.f64 	%fd20, %fd19, 0d3FA0000000000000, %fd18;
	ld.shared.f64 	%fd21, [_ZZ7Call_MCPdRKdS1_E11call_prices+24];
	fma.rn.f64 	%fd22, %fd21, 0d3FA0000000000000, %fd20;
	ld.shared.f64 	%fd23, [_ZZ7Call_MCPdRKdS1_E11call_prices+32];
	fma.rn.f64 	%fd24, %fd23, 0d3FA0000000000000, %fd22;
	ld.shared.f64 	%fd25, [_ZZ7Call_MCPdRKdS1_E11call_prices+40];
	fma.rn.f64 	%fd26, %fd25, 0d3FA0000000000000, %fd24;
	ld.shared.f64 	%fd27, [_ZZ7Call_MCPdRKdS1_E11call_prices+48];
	fma.rn.f64 	%fd28, %fd27, 0d3FA0000000000000, %fd26;
	ld.shared.f64 	%fd29, [_ZZ7Call_MCPdRKdS1_E11call_prices+56];
	fma.rn.f64 	%fd30, %fd29, 0d3FA0000000000000, %fd28;
	ld.shared.f64 	%fd31, [_ZZ7Call_MCPdRKdS1_E11call_prices+64];
	fma.rn.f64 	%fd32, %fd31, 0d3FA0000000000000, %fd30;
	ld.shared.f64 	%fd33, [_ZZ7Call_MCPdRKdS1_E11call_prices+72];
	fma.rn.f64 	%fd34, %fd33, 0d3FA0000000000000, %fd32;
	ld.shared.f64 	%fd35, [_ZZ7Call_MCPdRKdS1_E11call_prices+80];
	fma.rn.f64 	%fd36, %fd35, 0d3FA0000000000000, %fd34;
	ld.shared.f64 	%fd37, [_ZZ7Call_MCPdRKdS1_E11call_prices+88];
	fma.rn.f64 	%fd38, %fd37, 0d3FA0000000000000, %fd36;
	ld.shared.f64 	%fd39, [_ZZ7Call_MCPdRKdS1_E11call_prices+96];
	fma.rn.f64 	%fd40, %fd39, 0d3FA0000000000000, %fd38;
	ld.shared.f64 	%fd41, [_ZZ7Call_MCPdRKdS1_E11call_prices+104];
	fma.rn.f64 	%fd42, %fd41, 0d3FA0000000000000, %fd40;
	ld.shared.f64 	%fd43, [_ZZ7Call_MCPdRKdS1_E11call_prices+112];
	fma.rn.f64 	%fd44, %fd43, 0d3FA0000000000000, %fd42;
	ld.shared.f64 	%fd45, [_ZZ7Call_MCPdRKdS1_E11call_prices+120];
	fma.rn.f64 	%fd46, %fd45, 0d3FA0000000000000, %fd44;
	ld.shared.f64 	%fd47, [_ZZ7Call_MCPdRKdS1_E11call_prices+128];
	fma.rn.f64 	%fd48, %fd47, 0d3FA0000000000000, %fd46;
	ld.shared.f64 	%fd49, [_ZZ7Call_MCPdRKdS1_E11call_prices+136];
	fma.rn.f64 	%fd50, %fd49, 0d3FA0000000000000, %fd48;
	ld.shared.f64 	%fd51, [_ZZ7Call_MCPdRKdS1_E11call_prices+144];
	fma.rn.f64 	%fd52, %fd51, 0d3FA0000000000000, %fd50;
	ld.shared.f64 	%fd53, [_ZZ7Call_MCPdRKdS1_E11call_prices+152];
	fma.rn.f64 	%fd54, %fd53, 0d3FA0000000000000, %fd52;
	ld.shared.f64 	%fd55, [_ZZ7Call_MCPdRKdS1_E11call_prices+160];
	fma.rn.f64 	%fd56, %fd55, 0d3FA0000000000000, %fd54;
	ld.shared.f64 	%fd57, [_ZZ7Call_MCPdRKdS1_E11call_prices+168];
	fma.rn.f64 	%fd58, %fd57, 0d3FA0000000000000, %fd56;
	ld.shared.f64 	%fd59, [_ZZ7Call_MCPdRKdS1_E11call_prices+176];
	fma.rn.f64 	%fd60, %fd59, 0d3FA0000000000000, %fd58;
	ld.shared.f64 	%fd61, [_ZZ7Call_MCPdRKdS1_E11call_prices+184];
	fma.rn.f64 	%fd62, %fd61, 0d3FA0000000000000, %fd60;
	ld.shared.f64 	%fd63, [_ZZ7Call_MCPdRKdS1_E11call_prices+192];
	fma.rn.f64 	%fd64, %fd63, 0d3FA0000000000000, %fd62;
	ld.shared.f64 	%fd65, [_ZZ7Call_MCPdRKdS1_E11call_prices+200];
	fma.rn.f64 	%fd66, %fd65, 0d3FA0000000000000, %fd64;
	ld.shared.f64 	%fd67, [_ZZ7Call_MCPdRKdS1_E11call_prices+208];
	fma.rn.f64 	%fd68, %fd67, 0d3FA0000000000000, %fd66;
	ld.shared.f64 	%fd69, [_ZZ7Call_MCPdRKdS1_E11call_prices+216];
	fma.rn.f64 	%fd70, %fd69, 0d3FA0000000000000, %fd68;
	ld.shared.f64 	%fd71, [_ZZ7Call_MCPdRKdS1_E11call_prices+224];
	fma.rn.f64 	%fd72, %fd71, 0d3FA0000000000000, %fd70;
	ld.shared.f64 	%fd73, [_ZZ7Call_MCPdRKdS1_E11call_prices+232];
	fma.rn.f64 	%fd74, %fd73, 0d3FA0000000000000, %fd72;
	ld.shared.f64 	%fd75, [_ZZ7Call_MCPdRKdS1_E11call_prices+240];
	fma.rn.f64 	%fd76, %fd75, 0d3FA0000000000000, %fd74;
	ld.shared.f64 	%fd77, [_ZZ7Call_MCPdRKdS1_E11call_prices+248];
	fma.rn.f64 	%fd78, %fd77, 0d3FA0000000000000, %fd76;
	st.global.f64 	[%rd30], %fd78;
$L__BB1_119:
	ret;

}


// ===== COMPILED SASS (sm_100) =====

	.target	sm_100

	.elftype	@"ET_EXEC"


//--------------------- .note.nv.tkinfo           --------------------------
	.section	.note.nv.tkinfo,"",@"SHT_NOTE"
	.sectionflags	@"SHF_NOTE_NV_TKINFO"
	.tkinfo
        /*0018*/ 	.word	0x00000002
        /*0030*/ 	.string	""
        /*0030*/ 	.string	"ptxas"
        /*0030*/ 	.string	"Cuda compilation tools, release 13.0, V13.0.88"
        /*0030*/ 	.string	"Build cuda_13.0.r13.0/compiler.36424714_0"
        /*0030*/ 	.string	"-arch sm_100 -m 64 "



//--------------------- .note.nv.cuinfo           --------------------------
	.section	.note.nv.cuinfo,"",@"SHT_NOTE"
	.sectionflags	@"SHF_NOTE_NV_CUINFO"
        /*0018*/ 	.short	0x0002
        /*001a*/ 	.short	0x0064
        /*001c*/ 	.short	0x0082
	.zero		2


//--------------------- .nv.info                  --------------------------
	.section	.nv.info,"",@"SHT_CUDA_INFO"
	.align	4


	//----- nvinfo : EIATTR_REGCOUNT
	.align		4
        /*0000*/ 	.byte	0x04, 0x2f
        /*0002*/ 	.short	(.L_10 - .L_9)
	.align		4
.L_9:
        /*0004*/ 	.word	index@(_Z12BlackScholesPd)
        /*0008*/ 	.word	0x0000001f


	//----- nvinfo : EIATTR_FRAME_SIZE
	.align		4
.L_10:
        /*000c*/ 	.byte	0x04, 0x11
        /*000e*/ 	.short	(.L_12 - .L_11)
	.align		4
.L_11:
        /*0010*/ 	.word	index@($__internal_1_$__cuda_sm20_sqrt_rn_f32_slowpath)
        /*0014*/ 	.word	0x00000030


	//----- nvinfo : EIATTR_FRAME_SIZE
	.align		4
.L_12:
        /*0018*/ 	.byte	0x04, 0x11
        /*001a*/ 	.short	(.L_14 - .L_13)
	.align		4
.L_13:
        /*001c*/ 	.word	index@(_Z12BlackScholesPd)
        /*0020*/ 	.word	0x00000030


	//----- nvinfo : EIATTR_REGCOUNT
	.align		4
.L_14:
        /*0024*/ 	.byte	0x04, 0x2f
        /*0026*/ 	.short	(.L_16 - .L_15)
	.align		4
.L_15:
        /*0028*/ 	.word	index@(_Z7Call_MCPdRKdS1_)
        /*002c*/ 	.word	0x0000001f


	//----- nvinfo : EIATTR_FRAME_SIZE
	.align		4
.L_16:
        /*0030*/ 	.byte	0x04, 0x11
        /*0032*/ 	.short	(.L_18 - .L_17)
	.align		4
.L_17:
        /*0034*/ 	.word	index@($__internal_0_$__cuda_sm20_sqrt_rn_f32_slowpath)
        /*0038*/ 	.word	0x00000030


	//----- nvinfo : EIATTR_FRAME_SIZE
	.align		4
.L_18:
        /*003c*/ 	.byte	0x04, 0x11
        /*003e*/ 	.short	(.L_20 - .L_19)
	.align		4
.L_19:
        /*0040*/ 	.word	index@(_Z7Call_MCPdRKdS1_)
        /*0044*/ 	.word	0x00000030


	//----- nvinfo : EIATTR_MIN_STACK_SIZE
	.align		4
.L_20:
        /*0048*/ 	.byte	0x04, 0x12
        /*004a*/ 	.short	(.L_22 - .L_21)
	.align		4
.L_21:
        /*004c*/ 	.word	index@(_Z7Call_MCPdRKdS1_)
        /*0050*/ 	.word	0x00000030


	//----- nvinfo : EIATTR_MIN_STACK_SIZE
	.align		4
.L_22:
        /*0054*/ 	.byte	0x04, 0x12
        /*0056*/ 	.short	(.L_24 - .L_23)
	.align		4
.L_23:
        /*0058*/ 	.word	index@(_Z12BlackScholesPd)
        /*005c*/ 	.word	0x00000030
.L_24:


//--------------------- .nv.compat                --------------------------
	.section	.nv.compat,"",@"SHT_CUDA_COMPAT_INFO"
	.align	4
        /*0000*/ 	.byte	0x02, 0x09, 0x00, 0x00, 0x02, 0x02, 0x01, 0x00, 0x02, 0x05, 0x05, 0x00, 0x03, 0x07, 0x01, 0x01
        /*0010*/ 	.byte	0x02, 0x03, 0x00, 0x00, 0x02, 0x06, 0x01, 0x00, 0x04, 0x0b, 0x08, 0x00, 0x01, 0x00, 0x00, 0x00
        /*0020*/ 	.byte	0x00, 0x00, 0x00, 0x00


//--------------------- .nv.info._Z7Call_MCPdRKdS1_ --------------------------
	.section	.nv.info._Z7Call_MCPdRKdS1_,"",@"SHT_CUDA_INFO"
	.sectionflags	@""
	.align	4


	//----- nvinfo : EIATTR_CUDA_API_VERSION
	.align		4
        /*0000*/ 	.byte	0x04, 0x37
        /*0002*/ 	.short	(.L_26 - .L_25)
.L_25:
        /*0004*/ 	.word	0x00000082


	//----- nvinfo : EIATTR_KPARAM_INFO
	.align		4
.L_26:
        /*0008*/ 	.byte	0x04, 0x17
        /*000a*/ 	.short	(.L_28 - .L_27)
.L_27:
        /*000c*/ 	.word	0x00000000
        /*0010*/ 	.short	0x0002
        /*0012*/ 	.short	0x0010
        /*0014*/ 	.byte	0x00, 0xf5, 0x21, 0x00


	//----- nvinfo : EIATTR_KPARAM_INFO
	.align		4
.L_28:
        /*0018*/ 	.byte	0x04, 0x17
        /*001a*/ 	.short	(.L_30 - .L_29)
.L_29:
        /*001c*/ 	.word	0x00000000
        /*0020*/ 	.short	0x0001
        /*0022*/ 	.short	0x0008
        /*0024*/ 	.byte	0x00, 0xf5, 0x21, 0x00


	//----- nvinfo : EIATTR_KPARAM_INFO
	.align		4
.L_30:
        /*0028*/ 	.byte	0x04, 0x17
        /*002a*/ 	.short	(.L_32 - .L_31)
.L_31:
        /*002c*/ 	.word	0x00000000
        /*0030*/ 	.short	0x0000
        /*0032*/ 	.short	0x0000
        /*0034*/ 	.byte	0x00, 0xf5, 0x21, 0x00


	//----- nvinfo : EIATTR_SPARSE_MMA_MASK
	.align		4
.L_32:
        /*0038*/ 	.byte	0x03, 0x50
        /*003a*/ 	.short	0x0000


	//----- nvinfo : EIATTR_MAXREG_COUNT
	.align		4
        /*003c*/ 	.byte	0x03, 0x1b
        /*003e*/ 	.short	0x00ff


	//----- nvinfo : EIATTR_MERCURY_ISA_VERSION
	.align		4
        /*0040*/ 	.byte	0x03, 0x5f
        /*0042*/ 	.short	0x0101


	//----- nvinfo : EIATTR_VRC_CTA_INIT_COUNT
	.align		4
        /*0044*/ 	.byte	0x02, 0x4a
	.zero		1
	.zero		1


	//----- nvinfo : EIATTR_EXIT_INSTR_OFFSETS
	.align		4
        /*0048*/ 	.byte	0x04, 0x1c
        /*004a*/ 	.short	(.L_34 - .L_33)


	//   ....[0]....
.L_33:
        /*004c*/ 	.word	0x00002e60


	//   ....[1]....
        /*0050*/ 	.word	0x000031d0


	//----- nvinfo : EIATTR_CRS_STACK_SIZE
	.align		4
.L_34:
        /*0054*/ 	.byte	0x04, 0x1e
        /*0056*/ 	.short	(.L_36 - .L_35)
.L_35:
        /*0058*/ 	.word	0x00000000


	//----- nvinfo : EIATTR_CBANK_PARAM_SIZE
	.align		4
.L_36:
        /*005c*/ 	.byte	0x03, 0x19
        /*005e*/ 	.short	0x0018


	//----- nvinfo : EIATTR_PARAM_CBANK
	.align		4
        /*0060*/ 	.byte	0x04, 0x0a
        /*0062*/ 	.short	(.L_38 - .L_37)
	.align		4
.L_37:
        /*0064*/ 	.word	index@(.nv.constant0._Z7Call_MCPdRKdS1_)
        /*0068*/ 	.short	0x0380
        /*006a*/ 	.short	0x0018


	//----- nvinfo : EIATTR_SW_WAR
	.align		4
.L_38:
        /*006c*/ 	.byte	0x04, 0x36
        /*006e*/ 	.short	(.L_40 - .L_39)
.L_39:
        /*0070*/ 	.word	0x00000008
.L_40:


//--------------------- .nv.info._Z12BlackScholesPd --------------------------
	.section	.nv.info._Z12BlackScholesPd,"",@"SHT_CUDA_INFO"
	.sectionflags	@""
	.align	4


	//----- nvinfo : EIATTR_CUDA_API_VERSION
	.align		4
        /*0000*/ 	.byte	0x04, 0x37
        /*0002*/ 	.short	(.L_42 - .L_41)
.L_41:
        /*0004*/ 	.word	0x00000082


	//----- nvinfo : EIATTR_KPARAM_INFO
	.align		4
.L_42:
        /*0008*/ 	.byte	0x04, 0x17
        /*000a*/ 	.short	(.L_44 - .L_43)
.L_43:
        /*000c*/ 	.word	0x00000000
        /*0010*/ 	.short	0x0000
        /*0012*/ 	.short	0x0000
        /*0014*/ 	.byte	0x00, 0xf5, 0x21, 0x00


	//----- nvinfo : EIATTR_SPARSE_MMA_MASK
	.align		4
.L_44:
        /*0018*/ 	.byte	0x03, 0x50
        /*001a*/ 	.short	0x0000


	//----- nvinfo : EIATTR_MAXREG_COUNT
	.align		4
        /*001c*/ 	.byte	0x03, 0x1b
        /*001e*/ 	.short	0x00ff


	//----- nvinfo : EIATTR_MERCURY_ISA_VERSION
	.align		4
        /*0020*/ 	.byte	0x03, 0x5f
        /*0022*/ 	.short	0x0101


	//----- nvinfo : EIATTR_VRC_CTA_INIT_COUNT
	.align		4
        /*0024*/ 	.byte	0x02, 0x4a
	.zero		1
	.zero		1


	//----- nvinfo : EIATTR_EXIT_INSTR_OFFSETS
	.align		4
        /*0028*/ 	.byte	0x04, 0x1c
        /*002a*/ 	.short	(.L_46 - .L_45)


	//   ....[0]....
.L_45:
        /*002c*/ 	.word	0x00002bd0


	//----- nvinfo : EIATTR_CRS_STACK_SIZE
	.align		4
.L_46:
        /*0030*/ 	.byte	0x04, 0x1e
        /*0032*/ 	.short	(.L_48 - .L_47)
.L_47:
        /*0034*/ 	.word	0x00000000


	//----- nvinfo : EIATTR_CBANK_PARAM_SIZE
	.align		4
.L_48:
        /*0038*/ 	.byte	0x03, 0x19
        /*003a*/ 	.short	0x0008


	//----- nvinfo : EIATTR_PARAM_CBANK
	.align		4
        /*003c*/ 	.byte	0x04, 0x0a
        /*003e*/ 	.short	(.L_50 - .L_49)
	.align		4
.L_49:
        /*0040*/ 	.word	index@(.nv.constant0._Z12BlackScholesPd)
        /*0044*/ 	.short	0x0380
        /*0046*/ 	.short	0x0008


	//----- nvinfo : EIATTR_SW_WAR
	.align		4
.L_50:
        /*0048*/ 	.byte	0x04, 0x36
        /*004a*/ 	.short	(.L_52 - .L_51)
.L_51:
        /*004c*/ 	.word	0x00000008
.L_52:


//--------------------- .nv.callgraph             --------------------------
	.section	.nv.callgraph,"",@"SHT_CUDA_CALLGRAPH"
	.align	4
	.sectionentsize	8
	.align		4
        /*0000*/ 	.word	0x00000000
	.align		4
        /*0004*/ 	.word	0xffffffff
	.align		4
        /*0008*/ 	.word	0x00000000
	.align		4
        /*000c*/ 	.word	0xfffffffe
	.align		4
        /*0010*/ 	.word	0x00000000
	.align		4
        /*0014*/ 	.word	0xfffffffd
	.align		4
        /*0018*/ 	.word	0x00000000
	.align		4
        /*001c*/ 	.word	0xfffffffc


//--------------------- .nv.constant4             --------------------------
	.section	.nv.constant4,"a",@progbits
	.align	8
	.align		8
.nv.constant4:
        /*0000*/ 	.dword	precalc_xorwow_matrix
	.align		8
        /*0008*/ 	.dword	precalc_xorwow_offset_matrix
	.align		8
        /*0010*/ 	.dword	mrg32k3aM1
	.align		8
        /*0018*/ 	.dword	mrg32k3aM2
	.align		8
        /*0020*/ 	.dword	mrg32k3aM1SubSeq
	.align		8
        /*0028*/ 	.dword	mrg32k3aM2SubSeq
	.align		8
        /*0030*/ 	.dword	mrg32k3aM1Seq
	.align		8
        /*0038*/ 	.dword	mrg32k3aM2Seq


//--------------------- .nv.constant3             --------------------------
	.section	.nv.constant3,"a",@progbits
	.align	8
.nv.constant3:
	.type		__cr_lgamma_table,@object
	.size		__cr_lgamma_table,(.L_8 - __cr_lgamma_table)
__cr_lgamma_table:
        /*0000*/ 	.byte	0x00, 0x00, 0x00, 0x00, 0x00, 0x00, 0x00, 0x00, 0x00, 0x00, 0x00, 0x00, 0x00, 0x00, 0x00, 0x00
        /*0010*/ 	.byte	0xef, 0x39, 0xfa, 0xfe, 0x42, 0x2e, 0xe6, 0x3f, 0x02, 0x20, 0x2a, 0xfa, 0x0b, 0xab, 0xfc, 0x3f
        /*0020*/ 	.byte	0xf9, 0x2c, 0x92, 0x7c, 0xa7, 0x6c, 0x09, 0x40, 0xc9, 0x79, 0x44, 0x3c, 0x64, 0x26, 0x13, 0x40
        /*0030*/ 	.byte	0xca, 0x01, 0xcf, 0x3a, 0x27, 0x51, 0x1a, 0x40, 0x30, 0xcc, 0x2d, 0xf3, 0xe1, 0x0c, 0x21, 0x40
        /*0040*/ 	.byte	0x0d, 0xb7, 0xfc, 0x82, 0x8e, 0x35, 0x25, 0x40
.L_8:


//--------------------- .text._Z7Call_MCPdRKdS1_  --------------------------
	.section	.text._Z7Call_MCPdRKdS1_,"ax",@progbits
	.align	128
        .global         _Z7Call_MCPdRKdS1_
        .type           _Z7Call_MCPdRKdS1_,@function
        .size           _Z7Call_MCPdRKdS1_,(.L_x_34 - _Z7Call_MCPdRKdS1_)
        .other          _Z7Call_MCPdRKdS1_,@"STO_CUDA_ENTRY STV_DEFAULT"
_Z7Call_MCPdRKdS1_:
.text._Z7Call_MCPdRKdS1_:
[----:B------:R-:W0:Y:S01]  /*0000*/  LDC R1, c[0x0][0x37c] ;  /* 0x0000df00ff017b82 */ /* 0x000e220000000800 */
[----:B------:R-:W1:Y:S01]  /*0010*/  S2R R3, SR_TID.X ;  /* 0x0000000000037919 */ /* 0x000e620000002100 */
[----:B------:R-:W1:Y:S01]  /*0020*/  LDCU UR4, c[0x0][0x360] ;  /* 0x00006c00ff0477ac */ /* 0x000e620008000800 */
[----:B0-----:R-:W-:Y:S01]  /*0030*/  VIADD R1, R1, 0xffffffd0 ;  /* 0xffffffd001017836 */ /* 0x001fe20000000000 */
[----:B------:R-:W1:Y:S01]  /*0040*/  S2R R8, SR_CTAID.X ;  /* 0x0000000000087919 */ /* 0x000e620000002500 */
[----:B------:R-:W0:Y:S01]  /*0050*/  LDCU.64 UR6, c[0x0][0x358] ;  /* 0x00006b00ff0677ac */ /* 0x000e220008000a00 */
[----:B-1----:R-:W-:Y:S01]  /*0060*/  IMAD R14, R8, UR4, R3 ;  /* 0x00000004080e7c24 */ /* 0x002fe2000f8e0203 */
[----:B------:R-:W-:-:S06]  /*0070*/  CS2R R2, SR_CLOCKLO ;  /* 0x0000000000027805 */ /* 0x000fcc0000015000 */
[----:B------:R-:W-:Y:S01]  /*0080*/  LOP3.LUT R9, R2, 0xaad26b49, RZ, 0x3c, !PT ;  /* 0xaad26b4902097812 */ /* 0x000fe200078e3cff */
[----:B------:R-:W-:Y:S01]  /*0090*/  BSSY.RECONVERGENT B0, `(.L_x_0) ;  /* 0x000025e000007945 */ /* 0x000fe20003800200 */
[----:B------:R-:W-:Y:S02]  /*00a0*/  LOP3.LUT R0, R3, 0xf7dcefdd, RZ, 0x3c, !PT ;  /* 0xf7dcefdd03007812 */ /* 0x000fe400078e3cff */
[----:B------:R-:W-:Y:S01]  /*00b0*/  ISETP.NE.AND P0, PT, R14, RZ, PT ;  /* 0x000000ff0e00720c */ /* 0x000fe20003f05270 */
[----:B------:R-:W-:Y:S02]  /*00c0*/  IMAD R9, R9, 0x4182bed5, RZ ;  /* 0x4182bed509097824 */ /* 0x000fe400078e02ff */
[----:B------:R-:W-:Y:S02]  /*00d0*/  IMAD R6, R0, -0x658354e5, RZ ;  /* 0x9a7cab1b00067824 */ /* 0x000fe400078e02ff */
[C---:B------:R-:W-:Y:S01]  /*00e0*/  VIADD R5, R9.reuse, 0x75bcd15 ;  /* 0x075bcd1509057836 */ /* 0x040fe20000000000 */
[C---:B------:R-:W-:Y:S01]  /*00f0*/  LOP3.LUT R2, R9.reuse, 0x159a55e5, RZ, 0x3c, !PT ;  /* 0x159a55e509027812 */ /* 0x040fe200078e3cff */
[C---:B------:R-:W-:Y:S01]  /*0100*/  VIADD R3, R6.reuse, 0x1f123bb5 ;  /* 0x1f123bb506037836 */ /* 0x040fe20000000000 */
[C---:B------:R-:W-:Y:S01]  /*0110*/  IADD3 R4, PT, PT, R9.reuse, 0x64f0c9, R6 ;  /* 0x0064f0c909047810 */ /* 0x040fe20007ffe006 */
[----:B------:R-:W-:Y:S01]  /*0120*/  VIADD R7, R9, 0x583f19 ;  /* 0x00583f1909077836 */ /* 0x000fe20000000000 */
[----:B------:R-:W-:-:S02]  /*0130*/  LOP3.LUT R6, R6, 0x5491333, RZ, 0x3c, !PT ;  /* 0x0549133306067812 */ /* 0x000fc400078e3cff */
[----:B------:R1:W-:Y:S04]  /*0140*/  STL.64 [R1+0x8], R2 ;  /* 0x0000080201007387 */ /* 0x0003e80000100a00 */
[----:B------:R1:W-:Y:S04]  /*0150*/  STL.64 [R1], R4 ;  /* 0x0000000401007387 */ /* 0x0003e80000100a00 */
[----:B------:R1:W-:Y:S01]  /*0160*/  STL.64 [R1+0x10], R6 ;  /* 0x0000100601007387 */ /* 0x0003e20000100a00 */
[----:B0-----:R-:W-:Y:S05]  /*0170*/  @!P0 BRA `(.L_x_1) ;  /* 0x00000024003c8947 */ /* 0x001fea0003800000 */
[----:B------:R-:W-:Y:S01]  /*0180*/  SHF.R.S32.HI R15, RZ, 0x1f, R14 ;  /* 0x0000001fff0f7819 */ /* 0x000fe2000001140e */
[----:B-1----:R-:W-:-:S07]  /*0190*/  IMAD.MOV.U32 R4, RZ, RZ, RZ ;  /* 0x000000ffff047224 */ /* 0x002fce00078e00ff */
.L_x_10:
[----:B------:R-:W-:Y:S01]  /*01a0*/  LOP3.LUT R21, R14, 0x3, RZ, 0xc0, !PT ;  /* 0x000000030e157812 */ /* 0x000fe200078ec0ff */
[----:B------:R-:W-:Y:S03]  /*01b0*/  BSSY.RECONVERGENT B1, `(.L_x_2) ;  /* 0x0000245000017945 */ /* 0x000fe60003800200 */
[----:B------:R-:W-:-:S04]  /*01c0*/  ISETP.NE.U32.AND P0, PT, R21, RZ, PT ;  /* 0x000000ff1500720c */ /* 0x000fc80003f05070 */
[----:B------:R-:W-:-:S13]  /*01d0*/  ISETP.NE.AND.EX P0, PT, RZ, RZ, PT, P0 ;  /* 0x000000ffff00720c */ /* 0x000fda0003f05300 */
[----:B012---:R-:W-:Y:S05]  /*01e0*/  @!P0 BRA `(.L_x_3) ;  /* 0x0000002400048947 */ /* 0x007fea0003800000 */
[----:B------:R-:W0:Y:S01]  /*01f0*/  LDC.64 R10, c[0x4][RZ] ;  /* 0x01000000ff0a7b82 */ /* 0x000e220000000a00 */
[----:B------:R-:W-:Y:S01]  /*0200*/  IMAD.MOV.U32 R16, RZ, RZ, RZ ;  /* 0x000000ffff107224 */ /* 0x000fe200078e00ff */
[----:B------:R-:W-:Y:S02]  /*0210*/  CS2R R6, SRZ ;  /* 0x0000000000067805 */ /* 0x000fe4000001ff00 */
[----:B------:R-:W-:Y:S01]  /*0220*/  CS2R R2, SRZ ;  /* 0x0000000000027805 */ /* 0x000fe2000001ff00 */
[----:B------:R-:W-:Y:S02]  /*0230*/  IMAD.MOV.U32 R5, RZ, RZ, RZ ;  /* 0x000000ffff057224 */ /* 0x000fe400078e00ff */
[----:B0-----:R-:W-:-:S07]  /*0240*/  IMAD.WIDE.U32 R10, R4, 0xc80, R10 ;  /* 0x00000c80040a7825 */ /* 0x001fce00078e000a */
.L_x_5:
[----:B------:R-:W-:-:S06]  /*0250*/  IMAD R17, R16, 0x4, R1 ;  /* 0x0000000410117824 */ /* 0x000fcc00078e0201 */
[----:B------:R-:W5:Y:S01]  /*0260*/  LDL R17, [R17+0x4] ;  /* 0x0000040011117983 */ /* 0x000f620000100800 */
[----:B------:R-:W-:Y:S01]  /*0270*/  IMAD.SHL.U32 R18, R16, 0x20, RZ ;  /* 0x0000002010127824 */ /* 0x000fe200078e00ff */
[----:B------:R-:W-:-:S06]  /*0280*/  UMOV UR4, URZ ;  /* 0x000000ff00047c82 */ /* 0x000fcc0008000000 */
.L_x_4:
[----:B-----5:R-:W-:Y:S01]  /*0290*/  SHF.R.U32.HI R24, RZ, UR4, R17 ;  /* 0x00000004ff187c19 */ /* 0x020fe20008011611 */
[----:B------:R-:W-:-:S03]  /*02a0*/  VIADD R12, R18, UR4 ;  /* 0x00000004120c7c36 */ /* 0x000fc60008000000 */
[----:B------:R-:W-:-:S04]  /*02b0*/  LOP3.LUT R13, R24, 0x1, RZ, 0xc0, !PT ;  /* 0x00000001180d7812 */ /* 0x000fc800078ec0ff */
[----:B------:R-:W-:Y:S01]  /*02c0*/  ISETP.NE.U32.AND P0, PT, R13, 0x1, PT ;  /* 0x000000010d00780c */ /* 0x000fe20003f05070 */
[----:B------:R-:W-:-:S03]  /*02d0*/  IMAD R13, R12, 0x5, RZ ;  /* 0x000000050c0d7824 */ /* 0x000fc600078e02ff */
[----:B------:R-:W-:Y:S01]  /*02e0*/  R2P PR, R24, 0x7e ;  /* 0x0000007e18007804 */ /* 0x000fe20000000000 */
[----:B------:R-:W-:-:S08]  /*02f0*/  IMAD.WIDE.U32 R12, R13, 0x4, R10 ;  /* 0x000000040d0c7825 */ /* 0x000fd000078e000a */
[----:B------:R-:W2:Y:S04]  /*0300*/  @!P0 LDG.E R22, desc[UR6][R12.64+0x10] ;  /* 0x000010060c168981 */ /* 0x000ea8000c1e1900 */
[----:B------:R-:W3:Y:S04]  /*0310*/  @P1 LDG.E R26, desc[UR6][R12.64+0x24] ;  /* 0x000024060c1a1981 */ /* 0x000ee8000c1e1900 */
[----:B------:R-:W4:Y:S04]  /*0320*/  @P2 LDG.E R28, desc[UR6][R12.64+0x38] ;  /* 0x000038060c1c2981 */ /* 0x000f28000c1e1900 */
[----:B------:R-:W4:Y:S04]  /*0330*/  @!P0 LDG.E R20, desc[UR6][R12.64] ;  /* 0x000000060c148981 */ /* 0x000f28000c1e1900 */
[----:B------:R-:W4:Y:S04]  /*0340*/  @P3 LDG.E R19, desc[UR6][R12.64+0x4c] ;  /* 0x00004c060c133981 */ /* 0x000f28000c1e1900 */
[----:B------:R-:W4:Y:S04]  /*0350*/  @!P0 LDG.E R23, desc[UR6][R12.64+0xc] ;  /* 0x00000c060c178981 */ /* 0x000f28000c1e1900 */
[----:B------:R-:W4:Y:S01]  /*0360*/  @P4 LDG.E R25, desc[UR6][R12.64+0x54] ;  /* 0x000054060c194981 */ /* 0x000f22000c1e1900 */
[----:B--2---:R-:W-:-:S03]  /*0370*/  @!P0 LOP3.LUT R7, R7, R22, RZ, 0x3c, !PT ;  /* 0x0000001607078212 */ /* 0x004fc600078e3cff */
[----:B------:R-:W2:Y:S01]  /*0380*/  @P4 LDG.E R22, desc[UR6][R12.64+0x60] ;  /* 0x000060060c164981 */ /* 0x000ea2000c1e1900 */
[----:B---3--:R-:W-:-:S03]  /*0390*/  @P1 LOP3.LUT R7, R7, R26, RZ, 0x3c, !PT ;  /* 0x0000001a07071212 */ /* 0x008fc600078e3cff */
[----:B------:R-:W3:Y:S01]  /*03a0*/  @P5 LDG.E R26, desc[UR6][R12.64+0x74] ;  /* 0x000074060c1a5981 */ /* 0x000ee2000c1e1900 */
[----:B----4-:R-:W-:Y:S02]  /*03b0*/  @P2 LOP3.LUT R7, R7, R28, RZ, 0x3c, !PT ;  /* 0x0000001c07072212 */ /* 0x010fe400078e3cff */
[----:B------:R-:W-:Y:S02]  /*03c0*/  @!P0 LOP3.LUT R5, R5, R20, RZ, 0x3c, !PT ;  /* 0x0000001405058212 */ /* 0x000fe400078e3cff */
[----:B------:R-:W4:Y:S01]  /*03d0*/  @!P0 LDG.E R20, desc[UR6][R12.64+0x8] ;  /* 0x000008060c148981 */ /* 0x000f22000c1e1900 */
[----:B------:R-:W-:-:S03]  /*03e0*/  @P3 LOP3.LUT R7, R7, R19, RZ, 0x3c, !PT ;  /* 0x0000001307073212 */ /* 0x000fc600078e3cff */
[----:B------:R-:W3:Y:S01]  /*03f0*/  @!P0 LDG.E R19, desc[UR6][R12.64+0x4] ;  /* 0x000004060c138981 */ /* 0x000ee2000c1e1900 */
[----:B------:R-:W-:-:S03]  /*0400*/  @!P0 LOP3.LUT R6, R6, R23, RZ, 0x3c, !PT ;  /* 0x0000001706068212 */ /* 0x000fc600078e3cff */
[----:B------:R-:W3:Y:S01]  /*0410*/  @P1 LDG.E R23, desc[UR6][R12.64+0x20] ;  /* 0x000020060c171981 */ /* 0x000ee2000c1e1900 */
[----:B--2---:R-:W-:-:S03]  /*0420*/  @P4 LOP3.LUT R7, R7, R22, RZ, 0x3c, !PT ;  /* 0x0000001607074212 */ /* 0x004fc600078e3cff */
[----:B------:R-:W2:Y:S01]  /*0430*/  @P1 LDG.E R22, desc[UR6][R12.64+0x1c] ;  /* 0x00001c060c161981 */ /* 0x000ea2000c1e1900 */
[----:B----4-:R-:W-:-:S03]  /*0440*/  @!P0 LOP3.LUT R3, R3, R20, RZ, 0x3c, !PT ;  /* 0x0000001403038212 */ /* 0x010fc600078e3cff */
[----:B------:R-:W4:Y:S01]  /*0450*/  @P1 LDG.E R20, desc[UR6][R12.64+0x14] ;  /* 0x000014060c141981 */ /* 0x000f22000c1e1900 */
[----:B---3--:R-:W-:-:S03]  /*0460*/  @!P0 LOP3.LUT R2, R2, R19, RZ, 0x3c, !PT ;  /* 0x0000001302028212 */ /* 0x008fc600078e3cff */
[----:B------:R-:W3:Y:S01]  /*0470*/  @P1 LDG.E R19, desc[UR6][R12.64+0x18] ;  /* 0x000018060c131981 */ /* 0x000ee2000c1e1900 */
[----:B------:R-:W-:-:S03]  /*0480*/  @P5 LOP3.LUT R7, R7, R26, RZ, 0x3c, !PT ;  /* 0x0000001a07075212 */ /* 0x000fc600078e3cff */
[----:B------:R-:W3:Y:S01]  /*0490*/  @P6 LDG.E R26, desc[UR6][R12.64+0x88] ;  /* 0x000088060c1a6981 */ /* 0x000ee2000c1e1900 */
[----:B------:R-:W-:-:S03]  /*04a0*/  @P1 LOP3.LUT R6, R6, R23, RZ, 0x3c, !PT ;  /* 0x0000001706061212 */ /* 0x000fc600078e3cff */
[----:B------:R-:W3:Y:S01]  /*04b0*/  @P2 LDG.E R23, desc[UR6][R12.64+0x34] ;  /* 0x000034060c172981 */ /* 0x000ee2000c1e1900 */
[----:B--2---:R-:W-:-:S03]  /*04c0*/  @P1 LOP3.LUT R3, R3, R22, RZ, 0x3c, !PT ;  /* 0x0000001603031212 */ /* 0x004fc600078e3cff */
[----:B------:R-:W2:Y:S01]  /*04d0*/  @P2 LDG.E R22, desc[UR6][R12.64+0x30] ;  /* 0x000030060c162981 */ /* 0x000ea2000c1e1900 */
[----:B----4-:R-:W-:-:S03]  /*04e0*/  @P1 LOP3.LUT R5, R5, R20, RZ, 0x3c, !PT ;  /* 0x0000001405051212 */ /* 0x010fc600078e3cff */
[----:B------:R-:W4:Y:S01]  /*04f0*/  @P2 LDG.E R20, desc[UR6][R12.64+0x28] ;  /* 0x000028060c142981 */ /* 0x000f22000c1e1900 */
[----:B---3--:R-:W-:-:S03]  /*0500*/  @P1 LOP3.LUT R2, R2, R19, RZ, 0x3c, !PT ;  /* 0x0000001302021212 */ /* 0x008fc600078e3cff */
        /* <DEDUP_REMOVED lines=21> */
[----:B------:R-:W-:Y:S02]  /*0660*/  @P4 LOP3.LUT R2, R2, R25, RZ, 0x3c, !PT ;  /* 0x0000001902024212 */ /* 0x000fe400078e3cff */
[----:B------:R-:W-:Y:S01]  /*0670*/  LOP3.LUT P0, RZ, R24, 0x80, RZ, 0xc0, !PT ;  /* 0x0000008018ff7812 */ /* 0x000fe2000780c0ff */
        /* <DEDUP_REMOVED lines=20> */
[----:B------:R-:W-:Y:S02]  /*07c0*/  @P0 LOP3.LUT R7, R7, R26, RZ, 0x3c, !PT ;  /* 0x0000001a07070212 */ /* 0x000fe400078e3cff */
[----:B------:R-:W-:Y:S02]  /*07d0*/  @P0 LOP3.LUT R6, R6, R23, RZ, 0x3c, !PT ;  /* 0x0000001706060212 */ /* 0x000fe400078e3cff */
[----:B--2---:R-:W-:Y:S02]  /*07e0*/  @P0 LOP3.LUT R3, R3, R22, RZ, 0x3c, !PT ;  /* 0x0000001603030212 */ /* 0x004fe400078e3cff */
[----:B----4-:R-:W-:Y:S02]  /*07f0*/  @P0 LOP3.LUT R5, R5, R20, RZ, 0x3c, !PT ;  /* 0x0000001405050212 */ /* 0x010fe400078e3cff */
[----:B---3--:R-:W-:-:S02]  /*0800*/  @P0 LOP3.LUT R2, R2, R19, RZ, 0x3c, !PT ;  /* 0x0000001302020212 */ /* 0x008fc400078e3cff */
[----:B------:R-:W-:-:S13]  /*0810*/  R2P PR, R24.B1, 0x7f ;  /* 0x0000007f18007804 */ /* 0x000fda0000001000 */
[----:B------:R-:W2:Y:S04]  /*0820*/  @P0 LDG.E R20, desc[UR6][R12.64+0xa0] ;  /* 0x0000a0060c140981 */ /* 0x000ea8000c1e1900 */
[----:B------:R-:W3:Y:S04]  /*0830*/  @P0 LDG.E R22, desc[UR6][R12.64+0xa8] ;  /* 0x0000a8060c160981 */ /* 0x000ee8000c1e1900 */
[----:B------:R-:W4:Y:S04]  /*0840*/  @P0 LDG.E R19, desc[UR6][R12.64+0xa4] ;  /* 0x0000a4060c130981 */ /* 0x000f28000c1e1900 */
[----:B------:R-:W4:Y:S04]  /*0850*/  @P0 LDG.E R23, desc[UR6][R12.64+0xac] ;  /* 0x0000ac060c170981 */ /* 0x000f28000c1e1900 */
[----:B------:R-:W4:Y:S04]  /*0860*/  @P1 LDG.E R26, desc[UR6][R12.64+0xbc] ;  /* 0x0000bc060c1a1981 */ /* 0x000f28000c1e1900 */
[----:B------:R-:W4:Y:S01]  /*0870*/  @P1 LDG.E R25, desc[UR6][R12.64+0xb8] ;  /* 0x0000b8060c191981 */ /* 0x000f22000c1e1900 */
[----:B--2---:R-:W-:-:S03]  /*0880*/  @P0 LOP3.LUT R5, R5, R20, RZ, 0x3c, !PT ;  /* 0x0000001405050212 */ /* 0x004fc600078e3cff */
[----:B------:R-:W2:Y:S01]  /*0890*/  @P0 LDG.E R20, desc[UR6][R12.64+0xb0] ;  /* 0x0000b0060c140981 */ /* 0x000ea2000c1e1900 */
[----:B---3--:R-:W-:-:S03]  /*08a0*/  @P0 LOP3.LUT R3, R3, R22, RZ, 0x3c, !PT ;  /* 0x0000001603030212 */ /* 0x008fc600078e3cff */
[----:B------:R-:W3:Y:S01]  /*08b0*/  @P1 LDG.E R22, desc[UR6][R12.64+0xb4] ;  /* 0x0000b4060c161981 */ /* 0x000ee2000c1e1900 */
[----:B----4-:R-:W-:-:S03]  /*08c0*/  @P0 LOP3.LUT R2, R2, R19, RZ, 0x3c, !PT ;  /* 0x0000001302020212 */ /* 0x010fc600078e3cff */
[----:B------:R-:W4:Y:S01]  /*08d0*/  @P1 LDG.E R19, desc[UR6][R12.64+0xc0] ;  /* 0x0000c0060c131981 */ /* 0x000f22000c1e1900 */
[----:B------:R-:W-:-:S03]  /*08e0*/  @P0 LOP3.LUT R6, R6, R23, RZ, 0x3c, !PT ;  /* 0x0000001706060212 */ /* 0x000fc600078e3cff */
[----:B------:R-:W4:Y:S01]  /*08f0*/  @P2 LDG.E R23, desc[UR6][R12.64+0xcc] ;  /* 0x0000cc060c172981 */ /* 0x000f22000c1e1900 */
[----:B------:R-:W-:-:S03]  /*0900*/  @P1 LOP3.LUT R3, R3, R26, RZ, 0x3c, !PT ;  /* 0x0000001a03031212 */ /* 0x000fc600078e3cff */
[----:B------:R-:W4:Y:S01]  /*0910*/  @P2 LDG.E R26, desc[UR6][R12.64+0xd0] ;  /* 0x0000d0060c1a2981 */ /* 0x000f22000c1e1900 */
[----:B--2---:R-:W-:Y:S02]  /*0920*/  @P0 LOP3.LUT R7, R7, R20, RZ, 0x3c, !PT ;  /* 0x0000001407070212 */ /* 0x004fe400078e3cff */
[----:B------:R-:W-:Y:S01]  /*0930*/  LOP3.LUT P0, RZ, R24, 0x8000, RZ, 0xc0, !PT ;  /* 0x0000800018ff7812 */ /* 0x000fe2000780c0ff */
[----:B------:R-:W2:Y:S01]  /*0940*/  @P2 LDG.E R20, desc[UR6][R12.64+0xd8] ;  /* 0x0000d8060c142981 */ /* 0x000ea2000c1e1900 */
[----:B---3--:R-:W-:-:S03]  /*0950*/  @P1 LOP3.LUT R5, R5, R22, RZ, 0x3c, !PT ;  /* 0x0000001605051212 */ /* 0x008fc600078e3cff */
[----:B------:R-:W3:Y:S04]  /*0960*/  @P1 LDG.E R22, desc[UR6][R12.64+0xc4] ;  /* 0x0000c4060c161981 */ /* 0x000ee8000c1e1900 */
[----:B------:R-:W2:Y:S01]  /*0970*/  @P2 LDG.E R24, desc[UR6][R12.64+0xc8] ;  /* 0x0000c8060c182981 */ /* 0x000ea2000c1e1900 */
[----:B------:R-:W-:Y:S02]  /*0980*/  @P1 LOP3.LUT R2, R2, R25, RZ, 0x3c, !PT ;  /* 0x0000001902021212 */ /* 0x000fe400078e3cff */
[----:B----4-:R-:W-:Y:S01]  /*0990*/  @P1 LOP3.LUT R6, R6, R19, RZ, 0x3c, !PT ;  /* 0x0000001306061212 */ /* 0x010fe200078e3cff */
[----:B------:R-:W4:Y:S01]  /*09a0*/  @P2 LDG.E R25, desc[UR6][R12.64+0xd4] ;  /* 0x0000d4060c192981 */ /* 0x000f22000c1e1900 */
[----:B------:R-:W-:-:S03]  /*09b0*/  @P2 LOP3.LUT R2, R2, R23, RZ, 0x3c, !PT ;  /* 0x0000001702022212 */ /* 0x000fc600078e3cff */
[----:B------:R-:W4:Y:S01]  /*09c0*/  @P3 LDG.E R19, desc[UR6][R12.64+0xe0] ;  /* 0x0000e0060c133981 */ /* 0x000f22000c1e1900 */
[----:B------:R-:W-:-:S03]  /*09d0*/  @P2 LOP3.LUT R3, R3, R26, RZ, 0x3c, !PT ;  /* 0x0000001a03032212 */ /* 0x000fc600078e3cff */
[----:B------:R-:W4:Y:S04]  /*09e0*/  @P3 LDG.E R23, desc[UR6][R12.64+0xe8] ;  /* 0x0000e8060c173981 */ /* 0x000f28000c1e1900 */
[----:B------:R-:W4:Y:S01]  /*09f0*/  @P3 LDG.E R26, desc[UR6][R12.64+0xec] ;  /* 0x0000ec060c1a3981 */ /* 0x000f22000c1e1900 */
[----:B---3--:R-:W-:-:S03]  /*0a00*/  @P1 LOP3.LUT R7, R7, R22, RZ, 0x3c, !PT ;  /* 0x0000001607071212 */ /* 0x008fc600078e3cff */
[----:B------:R-:W3:Y:S01]  /*0a10*/  @P3 LDG.E R22, desc[UR6][R12.64+0xdc] ;  /* 0x0000dc060c163981 */ /* 0x000ee2000c1e1900 */
[----:B--2---:R-:W-:-:S03]  /*0a20*/  @P2 LOP3.LUT R5, R5, R24, RZ, 0x3c, !PT ;  /* 0x0000001805052212 */ /* 0x004fc600078e3cff */
[----:B------:R-:W2:Y:S01]  /*0a30*/  @P3 LDG.E R24, desc[UR6][R12.64+0xe4] ;  /* 0x0000e4060c183981 */ /* 0x000ea2000c1e1900 */
[----:B------:R-:W-:Y:S02]  /*0a40*/  @P2 LOP3.LUT R7, R7, R20, RZ, 0x3c, !PT ;  /* 0x0000001407072212 */ /* 0x000fe400078e3cff */
[----:B----4-:R-:W-:Y:S01]  /*0a50*/  @P2 LOP3.LUT R6, R6, R25, RZ, 0x3c, !PT ;  /* 0x0000001906062212 */ /* 0x010fe200078e3cff */
[----:B------:R-:W4:Y:S01]  /*0a60*/  @P4 LDG.E R20, desc[UR6][R12.64+0xf0] ;  /* 0x0000f0060c144981 */ /* 0x000f22000c1e1900 */
[----:B------:R-:W-:-:S03]  /*0a70*/  @P3 LOP3.LUT R2, R2, R19, RZ, 0x3c, !PT ;  /* 0x0000001302023212 */ /* 0x000fc600078e3cff */
        /* <DEDUP_REMOVED lines=10> */
[----:B----4-:R-:W-:-:S03]  /*0b20*/  @P4 LOP3.LUT R5, R5, R20, RZ, 0x3c, !PT ;  /* 0x0000001405054212 */ /* 0x010fc600078e3cff */
[----:B------:R-:W4:Y:S01]  /*0b30*/  @P5 LDG.E R20, desc[UR6][R12.64+0x10c] ;  /* 0x00010c060c145981 */ /* 0x000f22000c1e1900 */
[----:B------:R-:W-:-:S03]  /*0b40*/  @P4 LOP3.LUT R2, R2, R19, RZ, 0x3c, !PT ;  /* 0x0000001302024212 */ /* 0x000fc600078e3cff */
[----:B------:R-:W4:Y:S01]  /*0b50*/  @P5 LDG.E R19, desc[UR6][R12.64+0x110] ;  /* 0x000110060c135981 */ /* 0x000f22000c1e1900 */
[----:B------:R-:W-:-:S03]  /*0b60*/  @P4 LOP3.LUT R6, R6, R23, RZ, 0x3c, !PT ;  /* 0x0000001706064212 */ /* 0x000fc600078e3cff */
[----:B------:R-:W4:Y:S01]  /*0b70*/  @P6 LDG.E R23, desc[UR6][R12.64+0x11c] ;  /* 0x00011c060c176981 */ /* 0x000f22000c1e1900 */
[----:B------:R-:W-:-:S03]  /*0b80*/  @P5 LOP3.LUT R5, R5, R26, RZ, 0x3c, !PT ;  /* 0x0000001a05055212 */ /* 0x000fc600078e3cff */
        /* <DEDUP_REMOVED lines=9> */
[----:B------:R-:W4:Y:S04]  /*0c20*/  @P6 LDG.E R19, desc[UR6][R12.64+0x124] ;  /* 0x000124060c136981 */ /* 0x000f28000c1e1900 */
[----:B------:R-:W4:Y:S01]  /*0c30*/  @P6 LDG.E R20, desc[UR6][R12.64+0x128] ;  /* 0x000128060c146981 */ /* 0x000f22000c1e1900 */
[----:B------:R-:W-:Y:S02]  /*0c40*/  @P6 LOP3.LUT R2, R2, R23, RZ, 0x3c, !PT ;  /* 0x0000001702026212 */ /* 0x000fe400078e3cff */
[----:B------:R-:W-:Y:S01]  /*0c50*/  @P6 LOP3.LUT R3, R3, R26, RZ, 0x3c, !PT ;  /* 0x0000001a03036212 */ /* 0x000fe200078e3cff */
[----:B------:R-:W4:Y:S04]  /*0c60*/  @P0 LDG.E R23, desc[UR6][R12.64+0x130] ;  /* 0x000130060c170981 */ /* 0x000f28000c1e1900 */
[----:B------:R-:W4:Y:S01]  /*0c70*/  @P0 LDG.E R26, desc[UR6][R12.64+0x13c] ;  /* 0x00013c060c1a0981 */ /* 0x000f22000c1e1900 */
[----:B---3--:R-:W-:-:S03]  /*0c80*/  @P5 LOP3.LUT R7, R7, R22, RZ, 0x3c, !PT ;  /* 0x0000001607075212 */ /* 0x008fc600078e3cff */
[----:B------:R-:W3:Y:S01]  /*0c90*/  @P0 LDG.E R22, desc[UR6][R12.64+0x12c] ;  /* 0x00012c060c160981 */ /* 0x000ee2000c1e1900 */
[----:B--2---:R-:W-:-:S03]  /*0ca0*/  @P6 LOP3.LUT R5, R5, R24, RZ, 0x3c, !PT ;  /* 0x0000001805056212 */ /* 0x004fc600078e3cff */
[----:B------:R-:W2:Y:S01]  /*0cb0*/  @P0 LDG.E R24, desc[UR6][R12.64+0x134] ;  /* 0x000134060c180981 */ /* 0x000ea2000c1e1900 */
[----:B------:R-:W-:-:S04]  /*0cc0*/  UIADD3 UR4, UPT, UPT, UR4, 0x10, URZ ;  /* 0x0000001004047890 */ /* 0x000fc8000fffe0ff */
[----:B------:R-:W-:Y:S01]  /*0cd0*/  UISETP.NE.AND UP0, UPT, UR4, 0x20, UPT ;  /* 0x000000200400788c */ /* 0x000fe2000bf05270 */
[----:B----4-:R-:W-:Y:S02]  /*0ce0*/  @P6 LOP3.LUT R6, R6, R19, RZ, 0x3c, !PT ;  /* 0x0000001306066212 */ /* 0x010fe400078e3cff */
[----:B------:R-:W-:Y:S02]  /*0cf0*/  @P6 LOP3.LUT R7, R7, R20, RZ, 0x3c, !PT ;  /* 0x0000001407076212 */ /* 0x000fe400078e3cff */
[----:B------:R-:W-:Y:S02]  /*0d00*/  @P0 LOP3.LUT R6, R6, R25, RZ, 0x3c, !PT ;  /* 0x0000001906060212 */ /* 0x000fe400078e3cff */
[----:B------:R-:W-:Y:S02]  /*0d10*/  @P0 LOP3.LUT R2, R2, R23, RZ, 0x3c, !PT ;  /* 0x0000001702020212 */ /* 0x000fe400078e3cff */
[----:B------:R-:W-:Y:S02]  /*0d20*/  @P0 LOP3.LUT R7, R7, R26, RZ, 0x3c, !PT ;  /* 0x0000001a07070212 */ /* 0x000fe400078e3cff */
[----:B---3--:R-:W-:-:S02]  /*0d30*/  @P0 LOP3.LUT R5, R5, R22, RZ, 0x3c, !PT ;  /* 0x0000001605050212 */ /* 0x008fc400078e3cff */
[----:B--2---:R-:W-:Y:S01]  /*0d40*/  @P0 LOP3.LUT R3, R3, R24, RZ, 0x3c, !PT ;  /* 0x0000001803030212 */ /* 0x004fe200078e3cff */
[----:B------:R-:W-:Y:S06]  /*0d50*/  BRA.U UP0, `(.L_x_4) ;  /* 0xfffffff5004c7547 */ /* 0x000fec000b83ffff */
[----:B------:R-:W-:-:S05]  /*0d60*/  VIADD R16, R16, 0x1 ;  /* 0x0000000110107836 */ /* 0x000fca0000000000 */
[----:B------:R-:W-:-:S13]  /*0d70*/  ISETP.NE.AND P0, PT, R16, 0x5, PT ;  /* 0x000000051000780c */ /* 0x000fda0003f05270 */
[----:B------:R-:W-:Y:S05]  /*0d80*/  @P0 BRA `(.L_x_5) ;  /* 0xfffffff400300947 */ /* 0x000fea000383ffff */
[----:B------:R0:W-:Y:S01]  /*0d90*/  STL [R1+0x4], R5 ;  /* 0x0000040501007387 */ /* 0x0001e20000100800 */
[----:B------:R-:W-:-:S03]  /*0da0*/  ISETP.NE.U32.AND P0, PT, R21, 0x1, PT ;  /* 0x000000011500780c */ /* 0x000fc60003f05070 */
[----:B------:R0:W-:Y:S01]  /*0db0*/  STL.64 [R1+0x8], R2 ;  /* 0x0000080201007387 */ /* 0x0001e20000100a00 */
[----:B------:R-:W-:-:S03]  /*0dc0*/  ISETP.NE.AND.EX P0, PT, RZ, RZ, PT, P0 ;  /* 0x000000ffff00720c */ /* 0x000fc60003f05300 */
[----:B------:R0:W-:Y:S10]  /*0dd0*/  STL.64 [R1+0x10], R6 ;  /* 0x0000100601007387 */ /* 0x0001f40000100a00 */
[----:B------:R-:W-:Y:S05]  /*0de0*/  @!P0 BRA `(.L_x_3) ;  /* 0x0000001800048947 */ /* 0x000fea0003800000 */
[----:B------:R-:W-:Y:S01]  /*0df0*/  UMOV UR4, URZ ;  /* 0x000000ff00047c82 */ /* 0x000fe20008000000 */
[----:B------:R-:W-:Y:S01]  /*0e00*/  UMOV UR5, URZ ;  /* 0x000000ff00057c82 */ /* 0x000fe20008000000 */
[----:B------:R-:W-:Y:S02]  /*0e10*/  IMAD.MOV.U32 R16, RZ, RZ, RZ ;  /* 0x000000ffff107224 */ /* 0x000fe400078e00ff */
[----:B0-----:R-:W-:Y:S02]  /*0e20*/  IMAD.MOV.U32 R5, RZ, RZ, RZ ;  /* 0x000000ffff057224 */ /* 0x001fe400078e00ff */
[----:B------:R-:W-:Y:S02]  /*0e30*/  IMAD.U32 R7, RZ, RZ, UR4 ;  /* 0x00000004ff077e24 */ /* 0x000fe4000f8e00ff */
[----:B------:R-:W-:Y:S02]  /*0e40*/  IMAD.U32 R6, RZ, RZ, UR5 ;  /* 0x00000005ff067e24 */ /* 0x000fe4000f8e00ff */
[----:B------:R-:W-:-:S02]  /*0e50*/  IMAD.U32 R3, RZ, RZ, UR4 ;  /* 0x00000004ff037e24 */ /* 0x000fc4000f8e00ff */
[----:B------:R-:W-:-:S07]  /*0e60*/  IMAD.U32 R2, RZ, RZ, UR5 ;  /* 0x00000005ff027e24 */ /* 0x000fce000f8e00ff */
.L_x_7:
[----:B------:R-:W-:-:S06]  /*0e70*/  IMAD R17, R16, 0x4, R1 ;  /* 0x0000000410117824 */ /* 0x000fcc00078e0201 */
[----:B------:R-:W5:Y:S01]  /*0e80*/  LDL R17, [R17+0x4] ;  /* 0x0000040011117983 */ /* 0x000f620000100800 */
[----:B------:R-:W-:Y:S01]  /*0e90*/  IMAD.SHL.U32 R18, R16, 0x20, RZ ;  /* 0x0000002010127824 */ /* 0x000fe200078e00ff */
[----:B------:R-:W-:-:S06]  /*0ea0*/  UMOV UR4, URZ ;  /* 0x000000ff00047c82 */ /* 0x000fcc0008000000 */
.L_x_6:
        /* <DEDUP_REMOVED lines=181> */
[----:B------:R-:W-:Y:S05]  /*1a00*/  @P0 BRA `(.L_x_3) ;  /* 0x0000000800fc0947 */ /* 0x000fea0003800000 */
[----:B------:R-:W-:Y:S01]  /*1a10*/  UMOV UR4, URZ ;  /* 0x000000ff00047c82 */ /* 0x000fe20008000000 */
[----:B------:R-:W-:Y:S01]  /*1a20*/  UMOV UR5, URZ ;  /* 0x000000ff00057c82 */ /* 0x000fe20008000000 */
[----:B------:R-:W-:Y:S02]  /*1a30*/  IMAD.MOV.U32 R16, RZ, RZ, RZ ;  /* 0x000000ffff107224 */ /* 0x000fe400078e00ff */
[----:B-1----:R-:W-:Y:S02]  /*1a40*/  IMAD.MOV.U32 R5, RZ, RZ, RZ ;  /* 0x000000ffff057224 */ /* 0x002fe400078e00ff */
[----:B------:R-:W-:Y:S02]  /*1a50*/  IMAD.U32 R7, RZ, RZ, UR4 ;  /* 0x00000004ff077e24 */ /* 0x000fe4000f8e00ff */
[----:B------:R-:W-:Y:S02]  /*1a60*/  IMAD.U32 R6, RZ, RZ, UR5 ;  /* 0x00000005ff067e24 */ /* 0x000fe4000f8e00ff */
[----:B------:R-:W-:-:S02]  /*1a70*/  IMAD.U32 R3, RZ, RZ, UR4 ;  /* 0x00000004ff037e24 */ /* 0x000fc4000f8e00ff */
[----:B------:R-:W-:-:S07]  /*1a80*/  IMAD.U32 R2, RZ, RZ, UR5 ;  /* 0x00000005ff027e24 */ /* 0x000fce000f8e00ff */
.L_x_9:
[----:B------:R-:W-:-:S06]  /*1a90*/  IMAD R17, R16, 0x4, R1 ;  /* 0x0000000410117824 */ /* 0x000fcc00078e0201 */
[----:B------:R-:W5:Y:S01]  /*1aa0*/  LDL R17, [R17+0x4] ;  /* 0x0000040011117983 */ /* 0x000f620000100800 */
[----:B------:R-:W-:Y:S01]  /*1ab0*/  IMAD.SHL.U32 R18, R16, 0x20, RZ ;  /* 0x0000002010127824 */ /* 0x000fe200078e00ff */
[----:B------:R-:W-:-:S06]  /*1ac0*/  UMOV UR4, URZ ;  /* 0x000000ff00047c82 */ /* 0x000fcc0008000000 */
.L_x_8:
        /* <DEDUP_REMOVED lines=10> */
[----:B------:R-:W4:Y:S04]  /*1b70*/  @P3 LDG.E R26, desc[UR6][R12.64+0x4c] ;  /* 0x00004c060c1a3981 */ /* 0x000f28000c1e1900 */
[----:B------:R-:W4:Y:S04]  /*1b80*/  @!P0 LDG.E R19, desc[UR6][R12.64+0x4] ;  /* 0x000004060c138981 */ /* 0x000f28000c1e1900 */
[----:B------:R-:W4:Y:S04]  /*1b90*/  @!P0 LDG.E R21, desc[UR6][R12.64+0xc] ;  /* 0x00000c060c158981 */ /* 0x000f28000c1e1900 */
[----:B------:R-:W4:Y:S01]  /*1ba0*/  @P3 LDG.E R25, desc[UR6][R12.64+0x40] ;  /* 0x000040060c193981 */ /* 0x000f22000c1e1900 */
[----:B--2---:R-:W-:-:S03]  /*1bb0*/  @!P0 LOP3.LUT R7, R7, R20, RZ, 0x3c, !PT ;  /* 0x0000001407078212 */ /* 0x004fc600078e3cff */
[----:B------:R-:W2:Y:S01]  /*1bc0*/  @!P0 LDG.E R20, desc[UR6][R12.64] ;  /* 0x000000060c148981 */ /* 0x000ea2000c1e1900 */
[----:B---3--:R-:W-:-:S03]  /*1bd0*/  @P1 LOP3.LUT R7, R7, R22, RZ, 0x3c, !PT ;  /* 0x0000001607071212 */ /* 0x008fc600078e3cff */
[----:B------:R-:W3:Y:S01]  /*1be0*/  @!P0 LDG.E R22, desc[UR6][R12.64+0x8] ;  /* 0x000008060c168981 */ /* 0x000ee2000c1e1900 */
[----:B----4-:R-:W-:-:S03]  /*1bf0*/  @P2 LOP3.LUT R7, R7, R24, RZ, 0x3c, !PT ;  /* 0x0000001807072212 */ /* 0x010fc600078e3cff */
[----:B------:R-:W4:Y:S01]  /*1c00*/  @P4 LDG.E R24, desc[UR6][R12.64+0x60] ;  /* 0x000060060c184981 */ /* 0x000f22000c1e1900 */
[----:B------:R-:W-:-:S03]  /*1c10*/  @P3 LOP3.LUT R7, R7, R26, RZ, 0x3c, !PT ;  /* 0x0000001a07073212 */ /* 0x000fc600078e3cff */
[----:B------:R-:W4:Y:S01]  /*1c20*/  @P5 LDG.E R26, desc[UR6][R12.64+0x74] ;  /* 0x000074060c1a5981 */ /* 0x000f22000c1e1900 */
[----:B------:R-:W-:-:S03]  /*1c30*/  @!P0 LOP3.LUT R2, R2, R19, RZ, 0x3c, !PT ;  /* 0x0000001302028212 */ /* 0x000fc600078e3cff */
[----:B------:R-:W4:Y:S01]  /*1c40*/  @P1 LDG.E R19, desc[UR6][R12.64+0x18] ;  /* 0x000018060c131981 */ /* 0x000f22000c1e1900 */
[----:B------:R-:W-:-:S03]  /*1c50*/  @!P0 LOP3.LUT R6, R6, R21, RZ, 0x3c, !PT ;  /* 0x0000001506068212 */ /* 0x000fc600078e3cff */
[----:B------:R-:W4:Y:S01]  /*1c60*/  @P1 LDG.E R21, desc[UR6][R12.64+0x20] ;  /* 0x000020060c151981 */ /* 0x000f22000c1e1900 */
[----:B--2---:R-:W-:-:S03]  /*1c70*/  @!P0 LOP3.LUT R5, R5, R20, RZ, 0x3c, !PT ;  /* 0x0000001405058212 */ /* 0x004fc600078e3cff */
[----:B------:R-:W2:Y:S01]  /*1c80*/  @P1 LDG.E R20, desc[UR6][R12.64+0x14] ;  /* 0x000014060c141981 */ /* 0x000ea2000c1e1900 */
[----:B---3--:R-:W-:-:S03]  /*1c90*/  @!P0 LOP3.LUT R3, R3, R22, RZ, 0x3c, !PT ;  /* 0x0000001603038212 */ /* 0x008fc600078e3cff */
[----:B------:R-:W3:Y:S01]  /*1ca0*/  @P1 LDG.E R22, desc[UR6][R12.64+0x1c] ;  /* 0x00001c060c161981 */ /* 0x000ee2000c1e1900 */
[----:B----4-:R-:W-:-:S03]  /*1cb0*/  @P4 LOP3.LUT R7, R7, R24, RZ, 0x3c, !PT ;  /* 0x0000001807074212 */ /* 0x010fc600078e3cff */
[----:B------:R-:W4:Y:S01]  /*1cc0*/  @P2 LDG.E R24, desc[UR6][R12.64+0x28] ;  /* 0x000028060c182981 */ /* 0x000f22000c1e1900 */
[----:B------:R-:W-:-:S03]  /*1cd0*/  @P1 LOP3.LUT R2, R2, R19, RZ, 0x3c, !PT ;  /* 0x0000001302021212 */ /* 0x000fc600078e3cff */
[----:B------:R-:W4:Y:S01]  /*1ce0*/  @P2 LDG.E R19, desc[UR6][R12.64+0x2c] ;  /* 0x00002c060c132981 */ /* 0x000f22000c1e1900 */
[----:B------:R-:W-:-:S03]  /*1cf0*/  @P1 LOP3.LUT R6, R6, R21, RZ, 0x3c, !PT ;  /* 0x0000001506061212 */ /* 0x000fc600078e3cff */
        /* <DEDUP_REMOVED lines=9> */
[----:B------:R-:W-:Y:S02]  /*1d90*/  @P2 LOP3.LUT R6, R6, R21, RZ, 0x3c, !PT ;  /* 0x0000001506062212 */ /* 0x000fe400078e3cff */
[----:B------:R-:W-:Y:S01]  /*1da0*/  @P3 LOP3.LUT R2, R2, R25, RZ, 0x3c, !PT ;  /* 0x0000001902023212 */ /* 0x000fe200078e3cff */
        /* <DEDUP_REMOVED lines=20> */
[----:B------:R-:W-:Y:S02]  /*1ef0*/  LOP3.LUT P0, RZ, R23, 0x80, RZ, 0xc0, !PT ;  /* 0x0000008017ff7812 */ /* 0x000fe4000780c0ff */
[----:B------:R-:W-:Y:S02]  /*1f00*/  @P5 LOP3.LUT R7, R7, R26, RZ, 0x3c, !PT ;  /* 0x0000001a07075212 */ /* 0x000fe400078e3cff */
[----:B------:R-:W4:Y:S01]  /*1f10*/  @P6 LDG.E R26, desc[UR6][R12.64+0x88] ;  /* 0x000088060c1a6981 */ /* 0x000f22000c1e1900 */
[----:B------:R-:W-:-:S03]  /*1f20*/  @P5 LOP3.LUT R2, R2, R19, RZ, 0x3c, !PT ;  /* 0x0000001302025212 */ /* 0x000fc600078e3cff */
[----:B------:R-:W4:Y:S01]  /*1f30*/  @P6 LDG.E R19, desc[UR6][R12.64+0x84] ;  /* 0x000084060c136981 */ /* 0x000f22000c1e1900 */
[----:B------:R-:W-:-:S04]  /*1f40*/  @P5 LOP3.LUT R6, R6, R21, RZ, 0x3c, !PT ;  /* 0x0000001506065212 */ /* 0x000fc800078e3cff */
        /* <DEDUP_REMOVED lines=9> */
[----:B------:R-:W-:Y:S02]  /*1fe0*/  @P6 LOP3.LUT R7, R7, R26, RZ, 0x3c, !PT ;  /* 0x0000001a07076212 */ /* 0x000fe400078e3cff */
[----:B------:R-:W-:Y:S02]  /*1ff0*/  @P6 LOP3.LUT R6, R6, R19, RZ, 0x3c, !PT ;  /* 0x0000001306066212 */ /* 0x000fe400078e3cff */
[----:B------:R-:W-:Y:S02]  /*2000*/  @P0 LOP3.LUT R2, R2, R21, RZ, 0x3c, !PT ;  /* 0x0000001502020212 */ /* 0x000fe400078e3cff */
[----:B------:R-:W-:Y:S02]  /*2010*/  @P0 LOP3.LUT R6, R6, R25, RZ, 0x3c, !PT ;  /* 0x0000001906060212 */ /* 0x000fe400078e3cff */
[----:B--2---:R-:W-:Y:S02]  /*2020*/  @P0 LOP3.LUT R5, R5, R20, RZ, 0x3c, !PT ;  /* 0x0000001405050212 */ /* 0x004fe400078e3cff */
[----:B---3--:R-:W-:-:S02]  /*2030*/  @P0 LOP3.LUT R3, R3, R22, RZ, 0x3c, !PT ;  /* 0x0000001603030212 */ /* 0x008fc400078e3cff */
[----:B----4-:R-:W-:Y:S02]  /*2040*/  @P0 LOP3.LUT R7, R7, R24, RZ, 0x3c, !PT ;  /* 0x0000001807070212 */ /* 0x010fe400078e3cff */
[----:B------:R-:W-:-:S13]  /*2050*/  R2P PR, R23.B1, 0x7f ;  /* 0x0000007f17007804 */ /* 0x000fda0000001000 */
[----:B------:R-:W2:Y:S04]  /*2060*/  @P0 LDG.E R22, desc[UR6][R12.64+0xa0] ;  /* 0x0000a0060c160981 */ /* 0x000ea8000c1e1900 */
[----:B------:R-:W3:Y:S04]  /*2070*/  @P0 LDG.E R19, desc[UR6][R12.64+0xa4] ;  /* 0x0000a4060c130981 */ /* 0x000ee8000c1e1900 */
[----:B------:R-:W4:Y:S04]  /*2080*/  @P0 LDG.E R21, desc[UR6][R12.64+0xac] ;  /* 0x0000ac060c150981 */ /* 0x000f28000c1e1900 */
        /* <DEDUP_REMOVED lines=14> */
[----:B------:R-:W-:Y:S02]  /*2170*/  LOP3.LUT P0, RZ, R23, 0x8000, RZ, 0xc0, !PT ;  /* 0x0000800017ff7812 */ /* 0x000fe4000780c0ff */
        /* <DEDUP_REMOVED lines=22> */
[----:B------:R-:W-:Y:S01]  /*22e0*/  @P2 LOP3.LUT R7, R7, R24, RZ, 0x3c, !PT ;  /* 0x0000001807072212 */ /* 0x000fe200078e3cff */
[----:B------:R-:W4:Y:S04]  /*22f0*/  @P4 LDG.E R23, desc[UR6][R12.64+0xfc] ;  /* 0x0000fc060c174981 */ /* 0x000f28000c1e1900 */
        /* <DEDUP_REMOVED lines=12> */
[----:B------:R-:W3:Y:S01]  /*23c0*/  @P5 LDG.E R23, desc[UR6][R12.64+0x110] ;  /* 0x000110060c175981 */ /* 0x000ee2000c1e1900 */
[----:B------:R-:W-:-:S03]  /*23d0*/  @P4 LOP3.LUT R5, R5, R24, RZ, 0x3c, !PT ;  /* 0x0000001805054212 */ /* 0x000fc600078e3cff */
[----:B------:R-:W3:Y:S01]  /*23e0*/  @P5 LDG.E R24, desc[UR6][R12.64+0x10c] ;  /* 0x00010c060c185981 */ /* 0x000ee2000c1e1900 */
[----:B------:R-:W-:-:S03]  /*23f0*/  @P4 LOP3.LUT R7, R7, R20, RZ, 0x3c, !PT ;  /* 0x0000001407074212 */ /* 0x000fc600078e3cff */
[----:B------:R-:W3:Y:S01]  /*2400*/  @P6 LDG.E R20, desc[UR6][R12.64+0x120] ;  /* 0x000120060c146981 */ /* 0x000ee2000c1e1900 */
[----:B------:R-:W-:-:S03]  /*2410*/  @P5 LOP3.LUT R7, R7, R26, RZ, 0x3c, !PT ;  /* 0x0000001a07075212 */ /* 0x000fc600078e3cff */
[----:B------:R-:W3:Y:S01]  /*2420*/  @P0 LDG.E R26, desc[UR6][R12.64+0x134] ;  /* 0x000134060c1a0981 */ /* 0x000ee2000c1e1900 */
[----:B--2---:R-:W-:-:S03]  /*2430*/  @P5 LOP3.LUT R5, R5, R22, RZ, 0x3c, !PT ;  /* 0x0000001605055212 */ /* 0x004fc600078e3cff */
[----:B------:R-:W2:Y:S01]  /*2440*/  @P6 LDG.E R22, desc[UR6][R12.64+0x128] ;  /* 0x000128060c166981 */ /* 0x000ea2000c1e1900 */
[----:B------:R-:W-:-:S03]  /*2450*/  @P6 LOP3.LUT R5, R5, R28, RZ, 0x3c, !PT ;  /* 0x0000001c05056212 */ /* 0x000fc600078e3cff */
[----:B------:R-:W2:Y:S01]  /*2460*/  @P0 LDG.E R28, desc[UR6][R12.64+0x13c] ;  /* 0x00013c060c1c0981 */ /* 0x000ea2000c1e1900 */
[----:B----4-:R-:W-:-:S03]  /*2470*/  @P5 LOP3.LUT R2, R2, R21, RZ, 0x3c, !PT ;  /* 0x0000001502025212 */ /* 0x010fc600078e3cff */
[----:B------:R-:W4:Y:S01]  /*2480*/  @P6 LDG.E R21, desc[UR6][R12.64+0x124] ;  /* 0x000124060c156981 */ /* 0x000f22000c1e1900 */
[----:B---3--:R-:W-:Y:S02]  /*2490*/  @P5 LOP3.LUT R6, R6, R23, RZ, 0x3c, !PT ;  /* 0x0000001706065212 */ /* 0x008fe400078e3cff */
[----:B------:R-:W-:Y:S01]  /*24a0*/  @P6 LOP3.LUT R2, R2, R19, RZ, 0x3c, !PT ;  /* 0x0000001302026212 */ /* 0x000fe200078e3cff */
[----:B------:R-:W3:Y:S01]  /*24b0*/  @P0 LDG.E R23, desc[UR6][R12.64+0x138] ;  /* 0x000138060c170981 */ /* 0x000ee2000c1e1900 */
[----:B------:R-:W-:-:S03]  /*24c0*/  @P5 LOP3.LUT R3, R3, R24, RZ, 0x3c, !PT ;  /* 0x0000001803035212 */ /* 0x000fc600078e3cff */
[----:B------:R-:W3:Y:S04]  /*24d0*/  @P0 LDG.E R24, desc[UR6][R12.64+0x12c] ;  /* 0x00012c060c180981 */ /* 0x000ee8000c1e1900 */
[----:B------:R-:W3:Y:S01]  /*24e0*/  @P0 LDG.E R19, desc[UR6][R12.64+0x130] ;  /* 0x000130060c130981 */ /* 0x000ee2000c1e1900 */
[----:B------:R-:W-:-:S04]  /*24f0*/  UIADD3 UR4, UPT, UPT, UR4, 0x10, URZ ;  /* 0x0000001004047890 */ /* 0x000fc8000fffe0ff */
[----:B------:R-:W-:Y:S01]  /*2500*/  UISETP.NE.AND UP0, UPT, UR4, 0x20, UPT ;  /* 0x000000200400788c */ /* 0x000fe2000bf05270 */
[----:B------:R-:W-:-:S04]  /*2510*/  @P6 LOP3.LUT R3, R3, R20, RZ, 0x3c, !PT ;  /* 0x0000001403036212 */ /* 0x000fc800078e3cff */
[----:B------:R-:W-:Y:S02]  /*2520*/  @P0 LOP3.LUT R3, R3, R26, RZ, 0x3c, !PT ;  /* 0x0000001a03030212 */ /* 0x000fe400078e3cff */
[----:B--2---:R-:W-:-:S04]  /*2530*/  @P6 LOP3.LUT R7, R7, R22, RZ, 0x3c, !PT ;  /* 0x0000001607076212 */ /* 0x004fc800078e3cff */
[----:B------:R-:W-:Y:S02]  /*2540*/  @P0 LOP3.LUT R7, R7, R28, RZ, 0x3c, !PT ;  /* 0x0000001c07070212 */ /* 0x000fe400078e3cff */
[----:B----4-:R-:W-:-:S04]  /*2550*/  @P6 LOP3.LUT R6, R6, R21, RZ, 0x3c, !PT ;  /* 0x0000001506066212 */ /* 0x010fc800078e3cff */
[----:B---3--:R-:W-:Y:S02]  /*2560*/  @P0 LOP3.LUT R6, R6, R23, RZ, 0x3c, !PT ;  /* 0x0000001706060212 */ /* 0x008fe400078e3cff */
[----:B------:R-:W-:Y:S02]  /*2570*/  @P0 LOP3.LUT R5, R5, R24, RZ, 0x3c, !PT ;  /* 0x0000001805050212 */ /* 0x000fe400078e3cff */
[----:B------:R-:W-:Y:S01]  /*2580*/  @P0 LOP3.LUT R2, R2, R19, RZ, 0x3c, !PT ;  /* 0x0000001302020212 */ /* 0x000fe200078e3cff */
[----:B------:R-:W-:Y:S06]  /*2590*/  BRA.U UP0, `(.L_x_8) ;  /* 0xfffffff5004c7547 */ /* 0x000fec000b83ffff */
[----:B------:R-:W-:-:S05]  /*25a0*/  VIADD R16, R16, 0x1 ;  /* 0x0000000110107836 */ /* 0x000fca0000000000 */
[----:B------:R-:W-:-:S13]  /*25b0*/  ISETP.NE.AND P0, PT, R16, 0x5, PT ;  /* 0x000000051000780c */ /* 0x000fda0003f05270 */
[----:B------:R-:W-:Y:S05]  /*25c0*/  @P0 BRA `(.L_x_9) ;  /* 0xfffffff400300947 */ /* 0x000fea000383ffff */
[----:B------:R2:W-:Y:S04]  /*25d0*/  STL [R1+0x4], R5 ;  /* 0x0000040501007387 */ /* 0x0005e80000100800 */
[----:B------:R2:W-:Y:S04]  /*25e0*/  STL.64 [R1+0x8], R2 ;  /* 0x0000080201007387 */ /* 0x0005e80000100a00 */
[----:B------:R2:W-:Y:S02]  /*25f0*/  STL.64 [R1+0x10], R6 ;  /* 0x0000100601007387 */ /* 0x0005e40000100a00 */
.L_x_3:
[----:B------:R-:W-:Y:S05]  /*2600*/  BSYNC.RECONVERGENT B1 ;  /* 0x0000000000017941 */ /* 0x000fea0003800200 */
.L_x_2:
[----:B------:R-:W-:Y:S01]  /*2610*/  ISETP.GT.U32.AND P0, PT, R14, 0x3, PT ;  /* 0x000000030e00780c */ /* 0x000fe20003f04070 */
[----:B------:R-:W-:Y:S01]  /*2620*/  VIADD R4, R4, 0x1 ;  /* 0x0000000104047836 */ /* 0x000fe20000000000 */
[--C-:B------:R-:W-:Y:S02]  /*2630*/  SHF.R.U64 R14, R14, 0x2, R15.reuse ;  /* 0x000000020e0e7819 */ /* 0x100fe4000000120f */
[----:B------:R-:W-:Y:S02]  /*2640*/  ISETP.GT.U32.AND.EX P0, PT, R15, RZ, PT, P0 ;  /* 0x000000ff0f00720c */ /* 0x000fe40003f04100 */
[----:B------:R-:W-:-:S11]  /*2650*/  SHF.R.U32.HI R15, RZ, 0x2, R15 ;  /* 0x00000002ff0f7819 */ /* 0x000fd6000001160f */
[----:B------:R-:W-:Y:S05]  /*2660*/  @P0 BRA `(.L_x_10) ;  /* 0xffffffd800cc0947 */ /* 0x000fea000383ffff */
.L_x_1:
[----:B------:R-:W-:Y:S05]  /*2670*/  BSYNC.RECONVERGENT B0 ;  /* 0x0000000000007941 */ /* 0x000fea0003800200 */
.L_x_0:
[----:B------:R-:W3:Y:S08]  /*2680*/  LDC.64 R12, c[0x0][0x388] ;  /* 0x0000e200ff0c7b82 */ /* 0x000ef00000000a00 */
[----:B------:R-:W4:Y:S01]  /*2690*/  LDC.64 R10, c[0x0][0x390] ;  /* 0x0000e400ff0a7b82 */ /* 0x000f220000000a00 */
[----:B---3--:R-:W5:Y:S04]  /*26a0*/  LDG.E.64 R12, desc[UR6][R12.64] ;  /* 0x000000060c0c7981 */ /* 0x008f68000c1e1b00 */
[----:B----4-:R-:W5:Y:S03]  /*26b0*/  LDG.E.64 R10, desc[UR6][R10.64] ;  /* 0x000000060a0a7981 */ /* 0x010f66000c1e1b00 */
[----:B------:R-:W3:Y:S01]  /*26c0*/  S2UR UR5, SR_CgaCtaId ;  /* 0x00000000000579c3 */ /* 0x000ee20000008800 */
[----:B------:R-:W-:Y:S01]  /*26d0*/  UMOV UR4, 0x400 ;  /* 0x0000040000047882 */ /* 0x000fe20000000000 */
[----:B------:R-:W-:Y:S01]  /*26e0*/  IMAD R9, R0, -0x658354e5, R9 ;  /* 0x9a7cab1b00097824 */ /* 0x000fe200078e0209 */
[----:B-1----:R-:W1:Y:S01]  /*26f0*/  S2R R4, SR_TID.X ;  /* 0x0000000000047919 */ /* 0x002e620000002100 */
[----:B------:R-:W-:-:S02]  /*2700*/  IMAD.MOV.U32 R16, RZ, RZ, R5 ;  /* 0x000000ffff107224 */ /* 0x000fc400078e0005 */
[----:B------:R-:W-:Y:S02]  /*2710*/  IMAD.MOV.U32 R0, RZ, RZ, R2 ;  /* 0x000000ffff007224 */ /* 0x000fe400078e0002 */
[----:B0-2---:R-:W-:Y:S01]  /*2720*/  IMAD.MOV.U32 R5, RZ, RZ, R3 ;  /* 0x000000ffff057224 */ /* 0x005fe200078e0003 */
[----:B------:R-:W-:Y:S01]  /*2730*/  CS2R R2, SRZ ;  /* 0x0000000000027805 */ /* 0x000fe2000001ff00 */
[----:B------:R-:W-:Y:S01]  /*2740*/  VIADD R9, R9, 0x700053 ;  /* 0x0070005309097836 */ /* 0x000fe20000000000 */
[----:B---3--:R-:W-:-:S06]  /*2750*/  ULEA UR4, UR5, UR4, 0x18 ;  /* 0x0000000405047291 */ /* 0x008fcc000f8ec0ff */
[----:B-1----:R-:W-:Y:S01]  /*2760*/  LEA R15, R4, UR4, 0x3 ;  /* 0x00000004040f7c11 */ /* 0x002fe2000f8e18ff */
[----:B------:R-:W-:-:S06]  /*2770*/  UMOV UR4, 0x6a788e ;  /* 0x006a788e00047882 */ /* 0x000fcc0000000000 */
.L_x_15:
[----:B------:R-:W-:Y:S01]  /*2780*/  SHF.R.U32.HI R14, RZ, 0x2, R16 ;  /* 0x00000002ff0e7819 */ /* 0x000fe20000011610 */
[----:B------:R-:W-:Y:S01]  /*2790*/  IMAD.SHL.U32 R17, R7, 0x10, RZ ;  /* 0x0000001007117824 */ /* 0x000fe200078e00ff */
[----:B------:R-:W-:Y:S01]  /*27a0*/  BSSY.RECONVERGENT B0, `(.L_x_11) ;  /* 0x0000040000007945 */ /* 0x000fe20003800200 */
[----:B------:R-:W-:Y:S01]  /*27b0*/  IMAD.MOV.U32 R18, RZ, RZ, 0x3e055027 ;  /* 0x3e055027ff127424 */ /* 0x000fe200078e00ff */
[----:B------:R-:W-:-:S05]  /*27c0*/  LOP3.LUT R14, R14, R16, RZ, 0x3c, !PT ;  /* 0x000000100e0e7212 */ /* 0x000fca00078e3cff */
[----:B------:R-:W-:-:S05]  /*27d0*/  IMAD.SHL.U32 R16, R14, 0x2, RZ ;  /* 0x000000020e107824 */ /* 0x000fca00078e00ff */
[----:B------:R-:W-:Y:S01]  /*27e0*/  LOP3.LUT R16, R14, R16, R17, 0x96, !PT ;  /* 0x000000100e107212 */ /* 0x000fe200078e9611 */
[----:B------:R-:W-:Y:S02]  /*27f0*/  IMAD.MOV.U32 R14, RZ, RZ, R6 ;  /* 0x000000ffff0e7224 */ /* 0x000fe400078e0006 */
[----:B------:R-:W-:Y:S01]  /*2800*/  IMAD.MOV.U32 R17, RZ, RZ, 0x2f800000 ;  /* 0x2f800000ff117424 */ /* 0x000fe200078e00ff */
[----:B------:R-:W-:-:S04]  /*2810*/  LOP3.LUT R6, R16, R7, RZ, 0x3c, !PT ;  /* 0x0000000710067212 */ /* 0x000fc800078e3cff */
[----:B------:R-:W-:-:S04]  /*2820*/  IADD3 R16, PT, PT, R9, -0x587c5, R6 ;  /* 0xfffa783b09107810 */ /* 0x000fc80007ffe006 */
[----:B------:R-:W-:-:S05]  /*2830*/  I2FP.F32.U32 R16, R16 ;  /* 0x0000001000107245 */ /* 0x000fca0000201000 */
[----:B------:R-:W-:-:S05]  /*2840*/  FFMA R16, R16, R17, 1.1641532182693481445e-10 ;  /* 0x2f00000010107423 */ /* 0x000fca0000000011 */
[----:B------:R-:W-:-:S13]  /*2850*/  FSETP.GEU.AND P0, PT, R16, 1.175494350822287508e-38, PT ;  /* 0x008000001000780b */ /* 0x000fda0003f0e000 */
[----:B------:R-:W-:-:S04]  /*2860*/  @!P0 FMUL R16, R16, 8388608 ;  /* 0x4b00000010108820 */ /* 0x000fc80000400000 */
[----:B------:R-:W-:-:S05]  /*2870*/  VIADD R17, R16, 0xc0d55555 ;  /* 0xc0d5555510117836 */ /* 0x000fca0000000000 */
[----:B------:R-:W-:-:S04]  /*2880*/  LOP3.LUT R19, R17, 0xff800000, RZ, 0xc0, !PT ;  /* 0xff80000011137812 */ /* 0x000fc800078ec0ff */
[----:B------:R-:W-:Y:S01]  /*2890*/  I2FP.F32.S32 R21, R19 ;  /* 0x0000001300157245 */ /* 0x000fe20000201400 */
[----:B------:R-:W-:Y:S01]  /*28a0*/  IMAD.IADD R17, R16, 0x1, -R19 ;  /* 0x0000000110117824 */ /* 0x000fe200078e0a13 */
[----:B------:R-:W-:-:S03]  /*28b0*/  SHF.R.U32.HI R19, RZ, 0x2, R0 ;  /* 0x00000002ff137819 */ /* 0x000fc60000011600 */
[----:B------:R-:W-:Y:S01]  /*28c0*/  FADD R17, R17, -1 ;  /* 0xbf80000011117421 */ /* 0x000fe20000000000 */
[----:B------:R-:W-:Y:S01]  /*28d0*/  LOP3.LUT R19, R19, R0, RZ, 0x3c, !PT ;  /* 0x0000000013137212 */ /* 0x000fe200078e3cff */
[----:B------:R-:W-:Y:S02]  /*28e0*/  IMAD.SHL.U32 R0, R6, 0x10, RZ ;  /* 0x0000001006007824 */ /* 0x000fe400078e00ff */
[----:B------:R-:W-:-:S04]  /*28f0*/  FFMA R18, R17, -R18, 0.14084610342979431152 ;  /* 0x3e1039f611127423 */ /* 0x000fc80000000812 */
[----:B------:R-:W-:-:S04]  /*2900*/  FFMA R18, R17, R18, -0.12148627638816833496 ;  /* 0xbdf8cdcc11127423 */ /* 0x000fc80000000012 */
[----:B------:R-:W-:-:S04]  /*2910*/  FFMA R18, R17, R18, 0.13980610668659210205 ;  /* 0x3e0f295511127423 */ /* 0x000fc80000000012 */
[----:B------:R-:W-:-:S04]  /*2920*/  FFMA R18, R17, R18, -0.16684235632419586182 ;  /* 0xbe2ad8b911127423 */ /* 0x000fc80000000012 */
[----:B------:R-:W-:-:S04]  /*2930*/  FFMA R18, R17, R18, 0.20012299716472625732 ;  /* 0x3e4ced0b11127423 */ /* 0x000fc80000000012 */
[----:B------:R-:W-:-:S04]  /*2940*/  FFMA R18, R17, R18, -0.24999669194221496582 ;  /* 0xbe7fff2211127423 */ /* 0x000fc80000000012 */
[----:B------:R-:W-:-:S04]  /*2950*/  FFMA R18, R17, R18, 0.33333182334899902344 ;  /* 0x3eaaaa7811127423 */ /* 0x000fc80000000012 */
[C---:B------:R-:W-:Y:S01]  /*2960*/  FFMA R20, R17.reuse, R18, -0.5 ;  /* 0xbf00000011147423 */ /* 0x040fe20000000012 */
[----:B------:R-:W-:Y:S02]  /*2970*/  FSEL R18, RZ, -23, P0 ;  /* 0xc1b80000ff127808 */ /* 0x000fe40000000000 */
[----:B------:R-:W-:Y:S01]  /*2980*/  ISETP.GT.U32.AND P0, PT, R16, 0x7f7fffff, PT ;  /* 0x7f7fffff1000780c */ /* 0x000fe20003f04070 */
[----:B------:R-:W-:Y:S02]  /*2990*/  FMUL R20, R17, R20 ;  /* 0x0000001411147220 */ /* 0x000fe40000400000 */
[----:B------:R-:W-:Y:S01]  /*29a0*/  FFMA R18, R21, 1.1920928955078125e-07, R18 ;  /* 0x3400000015127823 */ /* 0x000fe20000000012 */
[----:B------:R-:W-:Y:S02]  /*29b0*/  IMAD.MOV.U32 R21, RZ, RZ, 0x7f800000 ;  /* 0x7f800000ff157424 */ /* 0x000fe400078e00ff */
[----:B------:R-:W-:-:S04]  /*29c0*/  FFMA R17, R17, R20, R17 ;  /* 0x0000001411117223 */ /* 0x000fc80000000011 */
[----:B------:R-:W-:Y:S01]  /*29d0*/  FFMA R18, R18, 0.69314718246459960938, R17 ;  /* 0x3f31721812127823 */ /* 0x000fe20000000011 */
[C---:B------:R-:W-:Y:S02]  /*29e0*/  IMAD.SHL.U32 R17, R19.reuse, 0x2, RZ ;  /* 0x0000000213117824 */ /* 0x040fe400078e00ff */
[C---:B------:R-:W-:Y:S01]  /*29f0*/  @P0 FFMA R18, R16.reuse, R21, +INF ;  /* 0x7f80000010120423 */ /* 0x040fe20000000015 */
[----:B------:R-:W-:Y:S02]  /*2a00*/  FSETP.NEU.AND P0, PT, R16, RZ, PT ;  /* 0x000000ff1000720b */ /* 0x000fe40003f0d000 */
[----:B------:R-:W-:Y:S01]  /*2a10*/  LOP3.LUT R17, R19, R17, R0, 0x96, !PT ;  /* 0x0000001113117212 */ /* 0x000fe200078e9600 */
[----:B------:R-:W-:-:S03]  /*2a20*/  FMUL R18, R18, -2 ;  /* 0xc000000012127820 */ /* 0x000fc60000400000 */
[----:B------:R-:W-:Y:S01]  /*2a30*/  LOP3.LUT R0, R17, R6, RZ, 0x3c, !PT ;  /* 0x0000000611007212 */ /* 0x000fe200078e3cff */
[----:B------:R-:W-:Y:S01]  /*2a40*/  IMAD.MOV.U32 R17, RZ, RZ, 0x30c90fdb ;  /* 0x30c90fdbff117424 */ /* 0x000fe200078e00ff */
[----:B------:R-:W-:-:S03]  /*2a50*/  FSEL R19, R18, +INF , P0 ;  /* 0x7f80000012137808 */ /* 0x000fc60000000000 */
[----:B------:R-:W-:Y:S01]  /*2a60*/  IMAD.IADD R16, R0, 0x1, R9 ;  /* 0x0000000100107824 */ /* 0x000fe200078e0209 */
[----:B------:R0:W1:Y:S01]  /*2a70*/  MUFU.RSQ R20, R19 ;  /* 0x0000001300147308 */ /* 0x0000620000001400 */
[----:B------:R-:W-:-:S03]  /*2a80*/  VIADD R18, R19, 0xf3000000 ;  /* 0xf300000013127836 */ /* 0x000fc60000000000 */
[----:B------:R-:W-:Y:S02]  /*2a90*/  I2FP.F32.U32 R16, R16 ;  /* 0x0000001000107245 */ /* 0x000fe40000201000 */
[----:B------:R-:W-:-:S03]  /*2aa0*/  ISETP.GT.U32.AND P0, PT, R18, 0x727fffff, PT ;  /* 0x727fffff1200780c */ /* 0x000fc60003f04070 */
[----:B------:R-:W-:Y:S01]  /*2ab0*/  FFMA R17, R16, R17, 7.314590599882819788e-10 ;  /* 0x30490fdb10117423 */ /* 0x000fe20000000011 */
[----:B------:R-:W-:Y:S02]  /*2ac0*/  IMAD.MOV.U32 R16, RZ, RZ, R5 ;  /* 0x000000ffff107224 */ /* 0x000fe400078e0005 */
[----:B------:R-:W-:Y:S02]  /*2ad0*/  IMAD.MOV.U32 R5, RZ, RZ, R7 ;  /* 0x000000ffff057224 */ /* 0x000fe400078e0007 */
[----:B------:R-:W-:-:S05]  /*2ae0*/  IMAD.MOV.U32 R7, RZ, RZ, R0 ;  /* 0x000000ffff077224 */ /* 0x000fca00078e0000 */
[----:B01----:R-:W-:Y:S05]  /*2af0*/  @!P0 BRA `(.L_x_12) ;  /* 0x0000000000188947 */ /* 0x003fea0003800000 */
[----:B------:R-:W-:Y:S01]  /*2b00*/  BSSY.RECONVERGENT B1, `(.L_x_13) ;  /* 0x0000003000017945 */ /* 0x000fe20003800200 */
[----:B------:R-:W-:-:S07]  /*2b10*/  MOV R23, 0x2b30 ;  /* 0x00002b3000177802 */ /* 0x000fce0000000f00 */
[----:B-----5:R-:W-:Y:S05]  /*2b20*/  CALL.REL.NOINC `($__internal_0_$__cuda_sm20_sqrt_rn_f32_slowpath) ;  /* 0x0000000400ac7944 */ /* 0x020fea0003c00000 */
[----:B------:R-:W-:Y:S05]  /*2b30*/  BSYNC.RECONVERGENT B1 ;  /* 0x0000000000017941 */ /* 0x000fea0003800200 */
.L_x_13:
[----:B------:R-:W-:Y:S01]  /*2b40*/  IMAD.MOV.U32 R18, RZ, RZ, R0 ;  /* 0x000000ffff127224 */ /* 0x000fe200078e0000 */
[----:B------:R-:W-:Y:S06]  /*2b50*/  BRA `(.L_x_14) ;  /* 0x0000000000107947 */ /* 0x000fec0003800000 */
.L_x_12:
[----:B------:R-:W-:Y:S01]  /*2b60*/  FMUL.FTZ R18, R19, R20 ;  /* 0x0000001413127220 */ /* 0x000fe20000410000 */
[----:B------:R-:W-:-:S03]  /*2b70*/  FMUL.FTZ R0, R20, 0.5 ;  /* 0x3f00000014007820 */ /* 0x000fc60000410000 */
[----:B------:R-:W-:-:S04]  /*2b80*/  FFMA R19, -R18, R18, R19 ;  /* 0x0000001212137223 */ /* 0x000fc80000000113 */
[----:B------:R-:W-:-:S07]  /*2b90*/  FFMA R18, R19, R0, R18 ;  /* 0x0000000013127223 */ /* 0x000fce0000000012 */
.L_x_14:
[----:B------:R-:W-:Y:S05]  /*2ba0*/  BSYNC.RECONVERGENT B0 ;  /* 0x0000000000007941 */ /* 0x000fea0003800200 */
.L_x_11:
[----:B------:R-:W-:Y:S01]  /*2bb0*/  FMUL.RZ R20, R17, 0.15915493667125701904 ;  /* 0x3e22f98311147820 */ /* 0x000fe2000040c000 */
[----:B------:R-:W-:Y:S01]  /*2bc0*/  IMAD.MOV.U32 R21, RZ, RZ, 0x3e99999a ;  /* 0x3e99999aff157424 */ /* 0x000fe200078e00ff */
[----:B------:R-:W-:Y:S01]  /*2bd0*/  UIADD3 UR4, UPT, UPT, UR4, 0xb0f8a, URZ ;  /* 0x000b0f8a04047890 */ /* 0x000fe2000fffe0ff */
[----:B------:R-:W-:Y:S01]  /*2be0*/  IMAD.MOV.U32 R22, RZ, RZ, 0x3bbb989d ;  /* 0x3bbb989dff167424 */ /* 0x000fe200078e00ff */
[----:B------:R-:W0:Y:S01]  /*2bf0*/  MUFU.SIN R17, R20 ;  /* 0x0000001400117308 */ /* 0x000e220000000400 */
[----:B------:R-:W-:Y:S01]  /*2c00*/  IMAD.MOV.U32 R23, RZ, RZ, 0x437c0000 ;  /* 0x437c0000ff177424 */ /* 0x000fe200078e00ff */
[----:B------:R-:W-:Y:S01]  /*2c10*/  UISETP.NE.AND UP0, UPT, UR4, 0x1604d216, UPT ;  /* 0x1604d2160400788c */ /* 0x000fe2000bf05270 */
[----:B------:R-:W-:-:S05]  /*2c20*/  VIADD R9, R9, 0xb0f8a ;  /* 0x000b0f8a09097836 */ /* 0x000fca0000000000 */
[----:B------:R-:W1:Y:S01]  /*2c30*/  MUFU.COS R19, R20 ;  /* 0x0000001400137308 */ /* 0x000e620000000000 */
[----:B0-----:R-:W-:-:S04]  /*2c40*/  FMUL R0, R17, R18 ;  /* 0x0000001211007220 */ /* 0x001fc80000400000 */
[----:B------:R-:W-:-:S04]  /*2c50*/  FFMA R0, R0, R21, -0.014999999664723873138 ;  /* 0xbc75c28f00007423 */ /* 0x000fc80000000015 */
[----:B------:R-:W-:Y:S01]  /*2c60*/  FFMA.SAT R17, R0, R22, 0.5 ;  /* 0x3f00000000117423 */ /* 0x000fe20000002016 */
[----:B-1----:R-:W-:-:S03]  /*2c70*/  FMUL R19, R19, R18 ;  /* 0x0000001213137220 */ /* 0x002fc60000400000 */
[----:B------:R-:W-:Y:S01]  /*2c80*/  FFMA.RM R17, R17, R23, 12582913 ;  /* 0x4b40000111117423 */ /* 0x000fe20000004017 */
[----:B------:R-:W-:-:S03]  /*2c90*/  FFMA R19, R19, R21, -0.014999999664723873138 ;  /* 0xbc75c28f13137423 */ /* 0x000fc60000000015 */
[----:B------:R-:W-:Y:S01]  /*2ca0*/  FADD R21, R17, -12583039 ;  /* 0xcb40007f11157421 */ /* 0x000fe20000000000 */
[----:B------:R-:W-:Y:S01]  /*2cb0*/  FFMA.SAT R18, R19, R22, 0.5 ;  /* 0x3f00000013127423 */ /* 0x000fe20000002016 */
[----:B------:R-:W-:Y:S02]  /*2cc0*/  IMAD.SHL.U32 R17, R17, 0x800000, RZ ;  /* 0x0080000011117824 */ /* 0x000fe400078e00ff */
[----:B------:R-:W-:Y:S01]  /*2cd0*/  FFMA R21, R0, 1.4426950216293334961, -R21 ;  /* 0x3fb8aa3b00157823 */ /* 0x000fe20000000815 */
[----:B------:R-:W-:-:S03]  /*2ce0*/  FFMA.RM R18, R18, R23, 12582913 ;  /* 0x4b40000112127423 */ /* 0x000fc60000004017 */
[----:B------:R-:W-:Y:S01]  /*2cf0*/  FFMA R24, R0, 1.925963033500011079e-08, R21 ;  /* 0x32a5706000187823 */ /* 0x000fe20000000015 */
[C---:B------:R-:W-:Y:S01]  /*2d00*/  FADD R20, R18.reuse, -12583039 ;  /* 0xcb40007f12147421 */ /* 0x040fe20000000000 */
[----:B------:R-:W-:-:S03]  /*2d10*/  IMAD.SHL.U32 R18, R18, 0x800000, RZ ;  /* 0x0080000012127824 */ /* 0x000fc600078e00ff */
[C---:B------:R-:W-:Y:S01]  /*2d20*/  FFMA R20, R19.reuse, 1.4426950216293334961, -R20 ;  /* 0x3fb8aa3b13147823 */ /* 0x040fe20000000814 */
[----:B------:R-:W0:Y:S03]  /*2d30*/  MUFU.EX2 R24, R24 ;  /* 0x0000001800187308 */ /* 0x000e260000000800 */
[----:B------:R-:W-:-:S05]  /*2d40*/  FFMA R0, R19, 1.925963033500011079e-08, R20 ;  /* 0x32a5706013007823 */ /* 0x000fca0000000014 */
[----:B------:R1:W2:Y:S01]  /*2d50*/  MUFU.EX2 R19, R0 ;  /* 0x0000000000137308 */ /* 0x0002a20000000800 */
[----:B0-----:R-:W-:Y:S01]  /*2d60*/  FMUL R26, R17, R24 ;  /* 0x00000018111a7220 */ /* 0x001fe20000400000 */
[----:B-1----:R-:W-:-:S06]  /*2d70*/  IMAD.MOV.U32 R0, RZ, RZ, R14 ;  /* 0x000000ffff007224 */ /* 0x002fcc00078e000e */
[----:B------:R-:W0:Y:S01]  /*2d80*/  F2F.F64.F32 R20, R26 ;  /* 0x0000001a00147310 */ /* 0x000e220000201800 */
[----:B--2---:R-:W-:-:S07]  /*2d90*/  FMUL R17, R18, R19 ;  /* 0x0000001312117220 */ /* 0x004fce0000400000 */
[----:B------:R-:W1:Y:S01]  /*2da0*/  F2F.F64.F32 R18, R17 ;  /* 0x0000001100127310 */ /* 0x000e620000201800 */
[----:B0----5:R-:W-:-:S07]  /*2db0*/  DFMA R22, R12, R20, -R10 ;  /* 0x000000140c16722b */ /* 0x021fce000000080a */
[----:B------:R-:W0:Y:S01]  /*2dc0*/  F2F.F32.F64 R20, R22 ;  /* 0x0000001600147310 */ /* 0x000e220000301000 */
[----:B-1----:R-:W-:-:S07]  /*2dd0*/  DFMA R24, R12, R18, -R10 ;  /* 0x000000120c18722b */ /* 0x002fce000000080a */
[----:B------:R-:W1:Y:S08]  /*2de0*/  F2F.F32.F64 R18, R24 ;  /* 0x0000001800127310 */ /* 0x000e700000301000 */
[----:B0-----:R-:W0:Y:S08]  /*2df0*/  F2F.F64.F32 R20, R20 ;  /* 0x0000001400147310 */ /* 0x001e300000201800 */
[----:B-1----:R-:W1:Y:S01]  /*2e00*/  F2F.F64.F32 R18, R18 ;  /* 0x0000001200127310 */ /* 0x002e620000201800 */
[----:B0-----:R-:W-:-:S08]  /*2e10*/  DADD R2, R20, R2 ;  /* 0x0000000014027229 */ /* 0x001fd00000000002 */
[----:B-1----:R-:W-:Y:S01]  /*2e20*/  DADD R2, R2, R18 ;  /* 0x0000000002027229 */ /* 0x002fe20000000012 */
[----:B------:R-:W-:Y:S10]  /*2e30*/  BRA.U UP0, `(.L_x_15) ;  /* 0xfffffff900507547 */ /* 0x000ff4000b83ffff */
[----:B------:R-:W-:Y:S01]  /*2e40*/  ISETP.NE.AND P0, PT, R4, RZ, PT ;  /* 0x000000ff0400720c */ /* 0x000fe20003f05270 */
[----:B------:R0:W-:-:S12]  /*2e50*/  STS.64 [R15], R2 ;  /* 0x000000020f007388 */ /* 0x0001d80000000a00 */
[----:B0-----:R-:W-:Y:S05]  /*2e60*/  @P0 EXIT ;  /* 0x000000000000094d */ /* 0x001fea0003800000 */
[----:B------:R-:W0:Y:S01]  /*2e70*/  S2UR UR5, SR_CgaCtaId ;  /* 0x00000000000579c3 */ /* 0x000e220000008800 */
[----:B------:R-:W-:Y:S02]  /*2e80*/  UMOV UR4, 0x400 ;  /* 0x0000040000047882 */ /* 0x000fe40000000000 */
[----:B0-----:R-:W-:-:S09]  /*2e90*/  ULEA UR4, UR5, UR4, 0x18 ;  /* 0x0000000405047291 */ /* 0x001fd2000f8ec0ff */
[----:B------:R-:W0:Y:S04]  /*2ea0*/  LDS.128 R16, [UR4] ;  /* 0x00000004ff107984 */ /* 0x000e280008000c00 */
[----:B------:R-:W1:Y:S04]  /*2eb0*/  LDS.128 R12, [UR4+0x10] ;  /* 0x00001004ff0c7984 */ /* 0x000e680008000c00 */
[----:B------:R-:W2:Y:S01]  /*2ec0*/  LDS.128 R4, [UR4+0x20] ;  /* 0x00002004ff047984 */ /* 0x000ea20008000c00 */
[----:B0-----:R-:W-:-:S08]  /*2ed0*/  DFMA R16, R16, 0.03125, RZ ;  /* 0x3fa000001010782b */ /* 0x001fd000000000ff */
[----:B------:R-:W-:Y:S02]  /*2ee0*/  DFMA R2, R18, 0.03125, R16 ;  /* 0x3fa000001202782b */ /* 0x000fe40000000010 */
[----:B------:R-:W0:Y:S06]  /*2ef0*/  LDS.128 R16, [UR4+0x30] ;  /* 0x00003004ff107984 */ /* 0x000e2c0008000c00 */
[----:B-1----:R-:W-:-:S08]  /*2f00*/  DFMA R2, R12, 0.03125, R2 ;  /* 0x3fa000000c02782b */ /* 0x002fd00000000002 */
[----:B------:R-:W-:Y:S01]  /*2f10*/  DFMA R2, R14, 0.03125, R2 ;  /* 0x3fa000000e02782b */ /* 0x000fe20000000002 */
[----:B------:R-:W1:Y:S07]  /*2f20*/  LDS.128 R12, [UR4+0x40] ;  /* 0x00004004ff0c7984 */ /* 0x000e6e0008000c00 */
[----:B--2---:R-:W-:-:S08]  /*2f30*/  DFMA R2, R4, 0.03125, R2 ;  /* 0x3fa000000402782b */ /* 0x004fd00000000002 */
[----:B------:R-:W-:Y:S01]  /*2f40*/  DFMA R2, R6, 0.03125, R2 ;  /* 0x3fa000000602782b */ /* 0x000fe20000000002 */
[----:B------:R-:W2:Y:S07]  /*2f50*/  LDS.128 R4, [UR4+0x50] ;  /* 0x00005004ff047984 */ /* 0x000eae0008000c00 */
[----:B0-----:R-:W-:-:S08]  /*2f60*/  DFMA R2, R16, 0.03125, R2 ;  /* 0x3fa000001002782b */ /* 0x001fd00000000002 */
[----:B------:R-:W-:Y:S01]  /*2f70*/  DFMA R2, R18, 0.03125, R2 ;  /* 0x3fa000001202782b */ /* 0x000fe20000000002 */
[----:B------:R-:W0:Y:S07]  /*2f80*/  LDS.128 R16, [UR4+0x60] ;  /* 0x00006004ff107984 */ /* 0x000e2e0008000c00 */
        /* <DEDUP_REMOVED lines=28> */
[----:B------:R-:W-:-:S08]  /*3150*/  DFMA R2, R14, 0.03125, R2 ;  /* 0x3fa000000e02782b */ /* 0x000fd00000000002 */
[----:B--2---:R-:W-:Y:S01]  /*3160*/  DFMA R2, R4, 0.03125, R2 ;  /* 0x3fa000000402782b */ /* 0x004fe20000000002 */
[----:B------:R-:W1:Y:S07]  /*3170*/  LDC.64 R4, c[0x0][0x380] ;  /* 0x0000e000ff047b82 */ /* 0x000e6e0000000a00 */
[----:B------:R-:W-:-:S08]  /*3180*/  DFMA R2, R6, 0.03125, R2 ;  /* 0x3fa000000602782b */ /* 0x000fd00000000002 */
[----:B0-----:R-:W-:-:S08]  /*3190*/  DFMA R2, R16, 0.03125, R2 ;  /* 0x3fa000001002782b */ /* 0x001fd00000000002 */
[----:B------:R-:W-:Y:S01]  /*31a0*/  DFMA R2, R18, 0.03125, R2 ;  /* 0x3fa000001202782b */ /* 0x000fe20000000002 */
[----:B-1----:R-:W-:-:S06]  /*31b0*/  IMAD.WIDE.U32 R8, R8, 0x8, R4 ;  /* 0x0000000808087825 */ /* 0x002fcc00078e0004 */
[----:B------:R-:W-:Y:S01]  /*31c0*/  STG.E.64 desc[UR6][R8.64], R2 ;  /* 0x0000000208007986 */ /* 0x000fe2000c101b06 */
[----:B------:R-:W-:Y:S05]  /*31d0*/  EXIT ;  /* 0x000000000000794d */ /* 0x000fea0003800000 */
        .weak           $__internal_0_$__cuda_sm20_sqrt_rn_f32_slowpath
        .type           $__internal_0_$__cuda_sm20_sqrt_rn_f32_slowpath,@function
        .size           $__internal_0_$__cuda_sm20_sqrt_rn_f32_slowpath,(.L_x_34 - $__internal_0_$__cuda_sm20_sqrt_rn_f32_slowpath)
$__internal_0_$__cuda_sm20_sqrt_rn_f32_slowpath:
[----:B------:R-:W-:-:S13]  /*31e0*/  LOP3.LUT P0, RZ, R19, 0x7fffffff, RZ, 0xc0, !PT ;  /* 0x7fffffff13ff7812 */ /* 0x000fda000780c0ff */
[----:B------:R-:W-:Y:S01]  /*31f0*/  @!P0 IMAD.MOV.U32 R18, RZ, RZ, R19 ;  /* 0x000000ffff128224 */ /* 0x000fe200078e0013 */
[----:B------:R-:W-:Y:S06]  /*3200*/  @!P0 BRA `(.L_x_16) ;  /* 0x0000000000448947 */ /* 0x000fec0003800000 */
[----:B------:R-:W-:Y:S01]  /*3210*/  FSETP.GEU.FTZ.AND P0, PT, R19, RZ, PT ;  /* 0x000000ff1300720b */ /* 0x000fe20003f1e000 */
[----:B------:R-:W-:-:S12]  /*3220*/  IMAD.MOV.U32 R0, RZ, RZ, R19 ;  /* 0x000000ffff007224 */ /* 0x000fd800078e0013 */
[----:B------:R-:W-:Y:S01]  /*3230*/  @!P0 IMAD.MOV.U32 R18, RZ, RZ, 0x7fffffff ;  /* 0x7fffffffff128424 */ /* 0x000fe200078e00ff */
[----:B------:R-:W-:Y:S06]  /*3240*/  @!P0 BRA `(.L_x_16) ;  /* 0x0000000000348947 */ /* 0x000fec0003800000 */
[----:B------:R-:W-:-:S13]  /*3250*/  FSETP.GTU.FTZ.AND P0, PT, |R0|, +INF , PT ;  /* 0x7f8000000000780b */ /* 0x000fda0003f1c200 */
[----:B------:R-:W-:Y:S01]  /*3260*/  @P0 FADD.FTZ R18, R0, 1 ;  /* 0x3f80000000120421 */ /* 0x000fe20000010000 */
[----:B------:R-:W-:Y:S06]  /*3270*/  @P0 BRA `(.L_x_16) ;  /* 0x0000000000280947 */ /* 0x000fec0003800000 */
[----:B------:R-:W-:-:S13]  /*3280*/  FSETP.NEU.FTZ.AND P0, PT, |R0|, +INF , PT ;  /* 0x7f8000000000780b */ /* 0x000fda0003f1d200 */
[----:B------:R-:W-:-:S04]  /*3290*/  @P0 FFMA R19, R0, 1.84467440737095516160e+19, RZ ;  /* 0x5f80000000130823 */ /* 0x000fc800000000ff */
[----:B------:R-:W0:Y:S02]  /*32a0*/  @P0 MUFU.RSQ R18, R19 ;  /* 0x0000001300120308 */ /* 0x000e240000001400 */
[----:B0-----:R-:W-:Y:S01]  /*32b0*/  @P0 FMUL.FTZ R20, R19, R18 ;  /* 0x0000001213140220 */ /* 0x001fe20000410000 */
[----:B------:R-:W-:Y:S01]  /*32c0*/  @P0 FMUL.FTZ R22, R18, 0.5 ;  /* 0x3f00000012160820 */ /* 0x000fe20000410000 */
[----:B------:R-:W-:Y:S02]  /*32d0*/  @!P0 IMAD.MOV.U32 R18, RZ, RZ, R0 ;  /* 0x000000ffff128224 */ /* 0x000fe400078e0000 */
[----:B------:R-:W-:-:S04]  /*32e0*/  @P0 FADD.FTZ R21, -R20, -RZ ;  /* 0x800000ff14150221 */ /* 0x000fc80000010100 */
[----:B------:R-:W-:-:S04]  /*32f0*/  @P0 FFMA R21, R20, R21, R19 ;  /* 0x0000001514150223 */ /* 0x000fc80000000013 */
[----:B------:R-:W-:-:S04]  /*3300*/  @P0 FFMA R21, R21, R22, R20 ;  /* 0x0000001615150223 */ /* 0x000fc80000000014 */
[----:B------:R-:W-:-:S07]  /*3310*/  @P0 FMUL.FTZ R18, R21, 2.3283064365386962891e-10 ;  /* 0x2f80000015120820 */ /* 0x000fce0000410000 */
.L_x_16:
[----:B------:R-:W-:Y:S02]  /*3320*/  IMAD.MOV.U32 R0, RZ, RZ, R18 ;  /* 0x000000ffff007224 */ /* 0x000fe400078e0012 */
[----:B------:R-:W-:Y:S02]  /*3330*/  IMAD.MOV.U32 R18, RZ, RZ, R23 ;  /* 0x000000ffff127224 */ /* 0x000fe400078e0017 */
[----:B------:R-:W-:-:S04]  /*3340*/  IMAD.MOV.U32 R19, RZ, RZ, 0x0 ;  /* 0x00000000ff137424 */ /* 0x000fc800078e00ff */
[----:B------:R-:W-:Y:S05]  /*3350*/  RET.REL.NODEC R18 `(_Z7Call_MCPdRKdS1_) ;  /* 0xffffffcc12287950 */ /* 0x000fea0003c3ffff */
.L_x_17:
[----:B------:R-:W-:-:S00]  /*3360*/  BRA `(.L_x_17) ;  /* 0xfffffffc00fc7947 */ /* 0x000fc0000383ffff */
[----:B------:R-:W-:-:S00]  /*3370*/  NOP ;  /* 0x0000000000007918 */ /* 0x000fc00000000000 */
        /* <DEDUP_REMOVED lines=8> */
.L_x_34:


//--------------------- .text._Z12BlackScholesPd  --------------------------
	.section	.text._Z12BlackScholesPd,"ax",@progbits
	.align	128
        .global         _Z12BlackScholesPd
        .type           _Z12BlackScholesPd,@function
        .size           _Z12BlackScholesPd,(.L_x_35 - _Z12BlackScholesPd)
        .other          _Z12BlackScholesPd,@"STO_CUDA_ENTRY STV_DEFAULT"
_Z12BlackScholesPd:
.text._Z12BlackScholesPd:
[----:B------:R-:W0:Y:S01]  /*0000*/  LDC R1, c[0x0][0x37c] ;  /* 0x0000df00ff017b82 */ /* 0x000e220000000800 */
[----:B------:R-:W1:Y:S07]  /*0010*/  S2R R11, SR_TID.X ;  /* 0x00000000000b7919 */ /* 0x000e6e0000002100 */
[----:B------:R-:W1:Y:S01]  /*0020*/  S2UR UR4, SR_CTAID.X ;  /* 0x00000000000479c3 */ /* 0x000e620000002500 */
[----:B0-----:R-:W-:Y:S01]  /*0030*/  VIADD R1, R1, 0xffffffd0 ;  /* 0xffffffd001017836 */ /* 0x001fe20000000000 */
[----:B------:R-:W0:Y:S06]  /*0040*/  LDCU.64 UR6, c[0x0][0x358] ;  /* 0x00006b00ff0677ac */ /* 0x000e2c0008000a00 */
[----:B------:R-:W1:Y:S02]  /*0050*/  LDC R0, c[0x0][0x360] ;  /* 0x0000d800ff007b82 */ /* 0x000e640000000800 */
        /* <DEDUP_REMOVED lines=10> */
[----:B------:R-:W-:Y:S01]  /*0100*/  VIADD R5, R3, 0x1f123bb5 ;  /* 0x1f123bb503057836 */ /* 0x000fe20000000000 */
[----:B------:R-:W-:-:S02]  /*0110*/  IADD3 R2, PT, PT, R0, 0x64f0c9, R3 ;  /* 0x0064f0c900027810 */ /* 0x000fc40007ffe003 */
[----:B------:R-:W-:Y:S01]  /*0120*/  LOP3.LUT R6, R3, 0x5491333, RZ, 0x3c, !PT ;  /* 0x0549133303067812 */ /* 0x000fe200078e3cff */
[----:B------:R-:W-:Y:S01]  /*0130*/  VIADD R3, R0, 0x75bcd15 ;  /* 0x075bcd1500037836 */ /* 0x000fe20000000000 */
[----:B------:R1:W-:Y:S04]  /*0140*/  STL.64 [R1+0x8], R4 ;  /* 0x0000080401007387 */ /* 0x0003e80000100a00 */
[----:B------:R1:W-:Y:S04]  /*0150*/  STL.64 [R1], R2 ;  /* 0x0000000201007387 */ /* 0x0003e80000100a00 */
[----:B------:R1:W-:Y:S01]  /*0160*/  STL.64 [R1+0x10], R6 ;  /* 0x0000100601007387 */ /* 0x0003e20000100a00 */
[----:B0-----:R-:W-:Y:S05]  /*0170*/  @!P0 BRA `(.L_x_19) ;  /* 0x0000002400448947 */ /* 0x001fea0003800000 */
[----:B------:R-:W-:Y:S01]  /*0180*/  SHF.R.S32.HI R12, RZ, 0x1f, R11 ;  /* 0x0000001fff0c7819 */ /* 0x000fe2000001140b */
[----:B------:R-:W-:-:S07]  /*0190*/  IMAD.MOV.U32 R10, RZ, RZ, RZ ;  /* 0x000000ffff0a7224 */ /* 0x000fce00078e00ff */
.L_x_28:
[----:B------:R-:W-:Y:S01]  /*01a0*/  LOP3.LUT R0, R11, 0x3, RZ, 0xc0, !PT ;  /* 0x000000030b007812 */ /* 0x000fe200078ec0ff */
[----:B------:R-:W-:Y:S03]  /*01b0*/  BSSY.RECONVERGENT B1, `(.L_x_20) ;  /* 0x0000247000017945 */ /* 0x000fe60003800200 */
[----:B------:R-:W-:-:S04]  /*01c0*/  ISETP.NE.U32.AND P0, PT, R0, RZ, PT ;  /* 0x000000ff0000720c */ /* 0x000fc80003f05070 */
[----:B------:R-:W-:-:S13]  /*01d0*/  ISETP.NE.AND.EX P0, PT, RZ, RZ, PT, P0 ;  /* 0x000000ffff00720c */ /* 0x000fda0003f05300 */
[----:B0-----:R-:W-:Y:S05]  /*01e0*/  @!P0 BRA `(.L_x_21) ;  /* 0x00000024000c8947 */ /* 0x001fea0003800000 */
[----:B------:R-:W0:Y:S01]  /*01f0*/  LDC.64 R8, c[0x4][RZ] ;  /* 0x01000000ff087b82 */ /* 0x000e220000000a00 */
[----:B------:R-:W-:Y:S01]  /*0200*/  IMAD.MOV.U32 R0, RZ, RZ, RZ ;  /* 0x000000ffff007224 */ /* 0x000fe200078e00ff */
[----:B-1----:R-:W-:Y:S02]  /*0210*/  CS2R R6, SRZ ;  /* 0x0000000000067805 */ /* 0x002fe4000001ff00 */
[----:B------:R-:W-:Y:S01]  /*0220*/  CS2R R4, SRZ ;  /* 0x0000000000047805 */ /* 0x000fe2000001ff00 */
[----:B------:R-:W-:Y:S02]  /*0230*/  IMAD.MOV.U32 R3, RZ, RZ, RZ ;  /* 0x000000ffff037224 */ /* 0x000fe400078e00ff */
[----:B0-----:R-:W-:-:S07]  /*0240*/  IMAD.WIDE.U32 R8, R10, 0xc80, R8 ;  /* 0x00000c800a087825 */ /* 0x001fce00078e0008 */
.L_x_23:
[----:B------:R-:W-:-:S06]  /*0250*/  IMAD R13, R0, 0x4, R1 ;  /* 0x00000004000d7824 */ /* 0x000fcc00078e0201 */
[----:B------:R-:W5:Y:S01]  /*0260*/  LDL R13, [R13+0x4] ;  /* 0x000004000d0d7983 */ /* 0x000f620000100800 */
[----:B------:R-:W-:-:S05]  /*0270*/  UMOV UR4, URZ ;  /* 0x000000ff00047c82 */ /* 0x000fca0008000000 */
.L_x_22:
[----:B-----5:R-:W-:Y:S01]  /*0280*/  SHF.R.U32.HI R22, RZ, UR4, R13 ;  /* 0x00000004ff167c19 */ /* 0x020fe2000801160d */
[----:B------:R-:W-:-:S03]  /*0290*/  IMAD.SHL.U32 R14, R0, 0x20, RZ ;  /* 0x00000020000e7824 */ /* 0x000fc600078e00ff */
[----:B------:R-:W-:Y:S01]  /*02a0*/  LOP3.LUT R15, R22, 0x1, RZ, 0xc0, !PT ;  /* 0x00000001160f7812 */ /* 0x000fe200078ec0ff */
[----:B------:R-:W-:-:S03]  /*02b0*/  VIADD R14, R14, UR4 ;  /* 0x000000040e0e7c36 */ /* 0x000fc60008000000 */
        /* <DEDUP_REMOVED lines=8> */
[----:B------:R-:W4:Y:S04]  /*0340*/  @P4 LDG.E R26, desc[UR6][R14.64+0x60] ;  /* 0x000060060e1a4981 */ /* 0x000f28000c1e1900 */
[----:B------:R-:W4:Y:S04]  /*0350*/  @!P0 LDG.E R17, desc[UR6][R14.64+0x4] ;  /* 0x000004060e118981 */ /* 0x000f28000c1e1900 */
[----:B------:R-:W4:Y:S04]  /*0360*/  @!P0 LDG.E R19, desc[UR6][R14.64+0xc] ;  /* 0x00000c060e138981 */ /* 0x000f28000c1e1900 */
[----:B------:R-:W4:Y:S04]  /*0370*/  @P1 LDG.E R21, desc[UR6][R14.64+0x18] ;  /* 0x000018060e151981 */ /* 0x000f28000c1e1900 */
[----:B------:R-:W4:Y:S04]  /*0380*/  @P3 LDG.E R23, desc[UR6][R14.64+0x40] ;  /* 0x000040060e173981 */ /* 0x000f28000c1e1900 */
[----:B------:R-:W4:Y:S04]  /*0390*/  @P5 LDG.E R25, desc[UR6][R14.64+0x70] ;  /* 0x000070060e195981 */ /* 0x000f28000c1e1900 */
        /* <DEDUP_REMOVED lines=9> */
[----:B------:R-:W-:-:S03]  /*0430*/  @P4 LOP3.LUT R7, R7, R26, RZ, 0x3c, !PT ;  /* 0x0000001a07074212 */ /* 0x000fc600078e3cff */
[----:B------:R-:W4:Y:S01]  /*0440*/  @P3 LDG.E R26, desc[UR6][R14.64+0x44] ;  /* 0x000044060e1a3981 */ /* 0x000f22000c1e1900 */
[----:B------:R-:W-:-:S03]  /*0450*/  @!P0 LOP3.LUT R4, R4, R17, RZ, 0x3c, !PT ;  /* 0x0000001104048212 */ /* 0x000fc600078e3cff */
[----:B------:R-:W4:Y:S01]  /*0460*/  @P1 LDG.E R17, desc[UR6][R14.64+0x20] ;  /* 0x000020060e111981 */ /* 0x000f22000c1e1900 */
[----:B------:R-:W-:-:S03]  /*0470*/  @!P0 LOP3.LUT R6, R6, R19, RZ, 0x3c, !PT ;  /* 0x0000001306068212 */ /* 0x000fc600078e3cff */
[----:B------:R-:W4:Y:S01]  /*0480*/  @P2 LDG.E R19, desc[UR6][R14.64+0x2c] ;  /* 0x00002c060e132981 */ /* 0x000f22000c1e1900 */
[----:B------:R-:W-:-:S03]  /*0490*/  @P1 LOP3.LUT R4, R4, R21, RZ, 0x3c, !PT ;  /* 0x0000001504041212 */ /* 0x000fc600078e3cff */
        /* <DEDUP_REMOVED lines=25> */
[----:B------:R-:W-:Y:S02]  /*0630*/  LOP3.LUT P0, RZ, R22, 0x80, RZ, 0xc0, !PT ;  /* 0x0000008016ff7812 */ /* 0x000fe4000780c0ff */
[----:B------:R-:W-:Y:S02]  /*0640*/  @P3 LOP3.LUT R5, R5, R26, RZ, 0x3c, !PT ;  /* 0x0000001a05053212 */ /* 0x000fe400078e3cff */
[----:B------:R-:W-:Y:S02]  /*0650*/  @P3 LOP3.LUT R6, R6, R17, RZ, 0x3c, !PT ;  /* 0x0000001106063212 */ /* 0x000fe400078e3cff */
        /* <DEDUP_REMOVED lines=17> */
[----:B------:R-:W-:Y:S02]  /*0770*/  @P6 LOP3.LUT R7, R7, R28, RZ, 0x3c, !PT ;  /* 0x0000001c07076212 */ /* 0x000fe400078e3cff */
[----:B------:R-:W-:Y:S02]  /*0780*/  @P6 LOP3.LUT R4, R4, R17, RZ, 0x3c, !PT ;  /* 0x0000001104046212 */ /* 0x000fe400078e3cff */
[----:B------:R-:W-:Y:S02]  /*0790*/  @P6 LOP3.LUT R6, R6, R19, RZ, 0x3c, !PT ;  /* 0x0000001306066212 */ /* 0x000fe400078e3cff */
[----:B------:R-:W-:Y:S02]  /*07a0*/  @P0 LOP3.LUT R7, R7, R26, RZ, 0x3c, !PT ;  /* 0x0000001a07070212 */ /* 0x000fe400078e3cff */
[----:B------:R-:W-:-:S02]  /*07b0*/  @P0 LOP3.LUT R4, R4, R21, RZ, 0x3c, !PT ;  /* 0x0000001504040212 */ /* 0x000fc400078e3cff */
[----:B------:R-:W-:Y:S02]  /*07c0*/  @P0 LOP3.LUT R6, R6, R23, RZ, 0x3c, !PT ;  /* 0x0000001706060212 */ /* 0x000fe400078e3cff */
[----:B--2---:R-:W-:Y:S02]  /*07d0*/  @P6 LOP3.LUT R3, R3, R16, RZ, 0x3c, !PT ;  /* 0x0000001003036212 */ /* 0x004fe400078e3cff */
[----:B---3--:R-:W-:Y:S02]  /*07e0*/  @P6 LOP3.LUT R5, R5, R18, RZ, 0x3c, !PT ;  /* 0x0000001205056212 */ /* 0x008fe400078e3cff */
[----:B----4-:R-:W-:Y:S02]  /*07f0*/  @P0 LOP3.LUT R3, R3, R20, RZ, 0x3c, !PT ;  /* 0x0000001403030212 */ /* 0x010fe400078e3cff */
[----:B------:R-:W-:Y:S02]  /*0800*/  @P0 LOP3.LUT R5, R5, R24, RZ, 0x3c, !PT ;  /* 0x0000001805050212 */ /* 0x000fe400078e3cff */
[----:B------:R-:W-:-:S13]  /*0810*/  R2P PR, R22.B1, 0x7f ;  /* 0x0000007f16007804 */ /* 0x000fda0000001000 */
[----:B------:R-:W2:Y:S04]  /*0820*/  @P0 LDG.E R18, desc[UR6][R14.64+0xa0] ;  /* 0x0000a0060e120981 */ /* 0x000ea8000c1e1900 */
[----:B------:R-:W3:Y:S04]  /*0830*/  @P0 LDG.E R19, desc[UR6][R14.64+0xa4] ;  /* 0x0000a4060e130981 */ /* 0x000ee8000c1e1900 */
[----:B------:R-:W4:Y:S04]  /*0840*/  @P0 LDG.E R20, desc[UR6][R14.64+0xa8] ;  /* 0x0000a8060e140981 */ /* 0x000f28000c1e1900 */
[----:B------:R-:W4:Y:S04]  /*0850*/  @P0 LDG.E R21, desc[UR6][R14.64+0xac] ;  /* 0x0000ac060e150981 */ /* 0x000f28000c1e1900 */
        /* <DEDUP_REMOVED lines=14> */
[----:B------:R-:W-:Y:S01]  /*0940*/  LOP3.LUT P0, RZ, R22, 0x8000, RZ, 0xc0, !PT ;  /* 0x0000800016ff7812 */ /* 0x000fe2000780c0ff */
[----:B------:R-:W4:Y:S01]  /*0950*/  @P2 LDG.E R24, desc[UR6][R14.64+0xd8] ;  /* 0x0000d8060e182981 */ /* 0x000f22000c1e1900 */
[----:B------:R-:W-:-:S03]  /*0960*/  @P1 LOP3.LUT R5, R5, R16, RZ, 0x3c, !PT ;  /* 0x0000001005051212 */ /* 0x000fc600078e3cff */
[----:B------:R-:W4:Y:S01]  /*0970*/  @P2 LDG.E R22, desc[UR6][R14.64+0xd0] ;  /* 0x0000d0060e162981 */ /* 0x000f22000c1e1900 */
[----:B------:R-:W-:-:S03]  /*0980*/  @P1 LOP3.LUT R3, R3, R26, RZ, 0x3c, !PT ;  /* 0x0000001a03031212 */ /* 0x000fc600078e3cff */
[----:B------:R-:W4:Y:S01]  /*0990*/  @P3 LDG.E R16, desc[UR6][R14.64+0xe4] ;  /* 0x0000e4060e103981 */ /* 0x000f22000c1e1900 */
[----:B------:R-:W-:-:S03]  /*09a0*/  @P1 LOP3.LUT R4, R4, R23, RZ, 0x3c, !PT ;  /* 0x0000001704041212 */ /* 0x000fc600078e3cff */
[----:B------:R-:W4:Y:S01]  /*09b0*/  @P3 LDG.E R26, desc[UR6][R14.64+0xdc] ;  /* 0x0000dc060e1a3981 */ /* 0x000f22000c1e1900 */
[----:B------:R-:W-:-:S03]  /*09c0*/  @P1 LOP3.LUT R6, R6, R17, RZ, 0x3c, !PT ;  /* 0x0000001106061212 */ /* 0x000fc600078e3cff */
        /* <DEDUP_REMOVED lines=43> */
[----:B------:R-:W-:-:S04]  /*0c80*/  UIADD3 UR4, UPT, UPT, UR4, 0x10, URZ ;  /* 0x0000001004047890 */ /* 0x000fc8000fffe0ff */
[----:B------:R-:W-:Y:S01]  /*0c90*/  UISETP.NE.AND UP0, UPT, UR4, 0x20, UPT ;  /* 0x000000200400788c */ /* 0x000fe2000bf05270 */
[----:B--2---:R-:W-:Y:S02]  /*0ca0*/  @P5 LOP3.LUT R7, R7, R18, RZ, 0x3c, !PT ;  /* 0x0000001207075212 */ /* 0x004fe400078e3cff */
[----:B---3--:R-:W-:Y:S02]  /*0cb0*/  @P6 LOP3.LUT R4, R4, R19, RZ, 0x3c, !PT ;  /* 0x0000001304046212 */ /* 0x008fe400078e3cff */
[----:B----4-:R-:W-:Y:S02]  /*0cc0*/  @P6 LOP3.LUT R3, R3, R20, RZ, 0x3c, !PT ;  /* 0x0000001403036212 */ /* 0x010fe400078e3cff */
[----:B------:R-:W-:Y:S02]  /*0cd0*/  @P6 LOP3.LUT R6, R6, R21, RZ, 0x3c, !PT ;  /* 0x0000001506066212 */ /* 0x000fe400078e3cff */
[----:B------:R-:W-:Y:S02]  /*0ce0*/  @P6 LOP3.LUT R5, R5, R22, RZ, 0x3c, !PT ;  /* 0x0000001605056212 */ /* 0x000fe400078e3cff */
[----:B------:R-:W-:-:S02]  /*0cf0*/  @P6 LOP3.LUT R7, R7, R16, RZ, 0x3c, !PT ;  /* 0x0000001007076212 */ /* 0x000fc400078e3cff */
[----:B------:R-:W-:Y:S02]  /*0d00*/  @P0 LOP3.LUT R3, R3, R24, RZ, 0x3c, !PT ;  /* 0x0000001803030212 */ /* 0x000fe400078e3cff */
[----:B------:R-:W-:Y:S02]  /*0d10*/  @P0 LOP3.LUT R7, R7, R28, RZ, 0x3c, !PT ;  /* 0x0000001c07070212 */ /* 0x000fe400078e3cff */
[----:B------:R-:W-:Y:S02]  /*0d20*/  @P0 LOP3.LUT R5, R5, R26, RZ, 0x3c, !PT ;  /* 0x0000001a05050212 */ /* 0x000fe400078e3cff */
[----:B------:R-:W-:Y:S02]  /*0d30*/  @P0 LOP3.LUT R6, R6, R23, RZ, 0x3c, !PT ;  /* 0x0000001706060212 */ /* 0x000fe400078e3cff */
[----:B------:R-:W-:Y:S01]  /*0d40*/  @P0 LOP3.LUT R4, R4, R17, RZ, 0x3c, !PT ;  /* 0x0000001104040212 */ /* 0x000fe200078e3cff */
[----:B------:R-:W-:Y:S06]  /*0d50*/  BRA.U UP0, `(.L_x_22) ;  /* 0xfffffff500487547 */ /* 0x000fec000b83ffff */
[----:B------:R-:W-:-:S05]  /*0d60*/  VIADD R0, R0, 0x1 ;  /* 0x0000000100007836 */ /* 0x000fca0000000000 */
[----:B------:R-:W-:-:S13]  /*0d70*/  ISETP.NE.AND P0, PT, R0, 0x5, PT ;  /* 0x000000050000780c */ /* 0x000fda0003f05270 */
[----:B------:R-:W-:Y:S05]  /*0d80*/  @P0 BRA `(.L_x_23) ;  /* 0xfffffff400300947 */ /* 0x000fea000383ffff */
[----:B------:R-:W-:Y:S01]  /*0d90*/  LOP3.LUT R0, R11, 0x3, RZ, 0xc0, !PT ;  /* 0x000000030b007812 */ /* 0x000fe200078ec0ff */
[----:B------:R0:W-:Y:S03]  /*0da0*/  STL.64 [R1+0x8], R4 ;  /* 0x0000080401007387 */ /* 0x0001e60000100a00 */
[----:B------:R-:W-:Y:S01]  /*0db0*/  ISETP.NE.U32.AND P0, PT, R0, 0x1, PT ;  /* 0x000000010000780c */ /* 0x000fe20003f05070 */
[----:B------:R0:W-:Y:S03]  /*0dc0*/  STL.64 [R1+0x10], R6 ;  /* 0x0000100601007387 */ /* 0x0001e60000100a00 */
[----:B------:R-:W-:Y:S01]  /*0dd0*/  ISETP.NE.AND.EX P0, PT, RZ, RZ, PT, P0 ;  /* 0x000000ffff00720c */ /* 0x000fe20003f05300 */
[----:B------:R0:W-:-:S12]  /*0de0*/  STL [R1+0x4], R3 ;  /* 0x0000040301007387 */ /* 0x0001d80000100800 */
[----:B0-----:R-:W-:Y:S05]  /*0df0*/  @!P0 BRA `(.L_x_21) ;  /* 0x0000001800088947 */ /* 0x001fea0003800000 */
[----:B------:R-:W-:Y:S01]  /*0e00*/  UMOV UR4, URZ ;  /* 0x000000ff00047c82 */ /* 0x000fe20008000000 */
[----:B------:R-:W-:Y:S01]  /*0e10*/  UMOV UR5, URZ ;  /* 0x000000ff00057c82 */ /* 0x000fe20008000000 */
[----:B------:R-:W-:Y:S02]  /*0e20*/  IMAD.MOV.U32 R0, RZ, RZ, RZ ;  /* 0x000000ffff007224 */ /* 0x000fe400078e00ff */
[----:B------:R-:W-:Y:S02]  /*0e30*/  IMAD.MOV.U32 R6, RZ, RZ, RZ ;  /* 0x000000ffff067224 */ /* 0x000fe400078e00ff */
[----:B------:R-:W-:Y:S02]  /*0e40*/  IMAD.MOV.U32 R5, RZ, RZ, RZ ;  /* 0x000000ffff057224 */ /* 0x000fe400078e00ff */
[----:B------:R-:W-:Y:S02]  /*0e50*/  IMAD.MOV.U32 R3, RZ, RZ, RZ ;  /* 0x000000ffff037224 */ /* 0x000fe400078e00ff */
[----:B------:R-:W-:-:S02]  /*0e60*/  IMAD.U32 R7, RZ, RZ, UR4 ;  /* 0x00000004ff077e24 */ /* 0x000fc4000f8e00ff */
[----:B------:R-:W-:-:S07]  /*0e70*/  IMAD.U32 R4, RZ, RZ, UR5 ;  /* 0x00000005ff047e24 */ /* 0x000fce000f8e00ff */
.L_x_25:
[----:B------:R-:W-:-:S06]  /*0e80*/  IMAD R13, R0, 0x4, R1 ;  /* 0x00000004000d7824 */ /* 0x000fcc00078e0201 */
[----:B------:R-:W5:Y:S01]  /*0e90*/  LDL R13, [R13+0x4] ;  /* 0x000004000d0d7983 */ /* 0x000f620000100800 */
[----:B------:R-:W-:-:S05]  /*0ea0*/  UMOV UR4, URZ ;  /* 0x000000ff00047c82 */ /* 0x000fca0008000000 */
.L_x_24:
        /* <DEDUP_REMOVED lines=178> */
[----:B------:R0:W-:Y:S03]  /*19d0*/  STL [R1+0x4], R3 ;  /* 0x0000040301007387 */ /* 0x0001e60000100800 */
[----:B------:R-:W-:Y:S01]  /*19e0*/  ISETP.NE.U32.AND P0, PT, R0, 0x3, PT ;  /* 0x000000030000780c */ /* 0x000fe20003f05070 */
[----:B------:R0:W-:Y:S03]  /*19f0*/  STL.64 [R1+0x8], R4 ;  /* 0x0000080401007387 */ /* 0x0001e60000100a00 */
[----:B------:R-:W-:Y:S01]  /*1a00*/  ISETP.NE.AND.EX P0, PT, RZ, RZ, PT, P0 ;  /* 0x000000ffff00720c */ /* 0x000fe20003f05300 */
[----:B------:R0:W-:-:S12]  /*1a10*/  STL.64 [R1+0x10], R6 ;  /* 0x0000100601007387 */ /* 0x0001d80000100a00 */
[----:B0-----:R-:W-:Y:S05]  /*1a20*/  @P0 BRA `(.L_x_21) ;  /* 0x0000000800fc0947 */ /* 0x001fea0003800000 */
        /* <DEDUP_REMOVED lines=8> */
.L_x_27:
[----:B------:R-:W-:-:S06]  /*1ab0*/  IMAD R13, R0, 0x4, R1 ;  /* 0x00000004000d7824 */ /* 0x000fcc00078e0201 */
[----:B------:R-:W5:Y:S01]  /*1ac0*/  LDL R13, [R13+0x4] ;  /* 0x000004000d0d7983 */ /* 0x000f620000100800 */
[----:B------:R-:W-:-:S05]  /*1ad0*/  UMOV UR4, URZ ;  /* 0x000000ff00047c82 */ /* 0x000fca0008000000 */
.L_x_26:
        /* <DEDUP_REMOVED lines=180> */
.L_x_21:
[----:B------:R-:W-:Y:S05]  /*2620*/  BSYNC.RECONVERGENT B1 ;  /* 0x0000000000017941 */ /* 0x000fea0003800200 */
.L_x_20:
[C---:B------:R-:W-:Y:S01]  /*2630*/  ISETP.GT.U32.AND P0, PT, R11.reuse, 0x3, PT ;  /* 0x000000030b00780c */ /* 0x040fe20003f04070 */
[----:B------:R-:W-:Y:S01]  /*2640*/  VIADD R10, R10, 0x1 ;  /* 0x000000010a0a7836 */ /* 0x000fe20000000000 */
[--C-:B------:R-:W-:Y:S02]  /*2650*/  SHF.R.U64 R11, R11, 0x2, R12.reuse ;  /* 0x000000020b0b7819 */ /* 0x100fe4000000120c */
[----:B------:R-:W-:Y:S02]  /*2660*/  ISETP.GT.U32.AND.EX P0, PT, R12, RZ, PT, P0 ;  /* 0x000000ff0c00720c */ /* 0x000fe40003f04100 */
[----:B------:R-:W-:-:S11]  /*2670*/  SHF.R.U32.HI R12, RZ, 0x2, R12 ;  /* 0x00000002ff0c7819 */ /* 0x000fd6000001160c */
[----:B------:R-:W-:Y:S05]  /*2680*/  @P0 BRA `(.L_x_28) ;  /* 0xffffffd800c40947 */ /* 0x000fea000383ffff */
.L_x_19:
[----:B------:R-:W-:Y:S05]  /*2690*/  BSYNC.RECONVERGENT B0 ;  /* 0x0000000000007941 */ /* 0x000fea0003800200 */
.L_x_18:
[----:B------:R-:W-:Y:S01]  /*26a0*/  SHF.R.U32.HI R0, RZ, 0x2, R3 ;  /* 0x00000002ff007819 */ /* 0x000fe20000011603 */
[----:B------:R-:W-:Y:S03]  /*26b0*/  BSSY.RECONVERGENT B0, `(.L_x_29) ;  /* 0x000003a000007945 */ /* 0x000fe60003800200 */
[----:B------:R-:W-:Y:S01]  /*26c0*/  LOP3.LUT R0, R0, R3, RZ, 0x3c, !PT ;  /* 0x0000000300007212 */ /* 0x000fe200078e3cff */
[----:B01----:R-:W-:-:S04]  /*26d0*/  IMAD.SHL.U32 R3, R7, 0x10, RZ ;  /* 0x0000001007037824 */ /* 0x003fc800078e00ff */
[----:B------:R-:W-:-:S05]  /*26e0*/  IMAD.SHL.U32 R5, R0, 0x2, RZ ;  /* 0x0000000200057824 */ /* 0x000fca00078e00ff */
[----:B------:R-:W-:Y:S01]  /*26f0*/  LOP3.LUT R0, R0, R5, R3, 0x96, !PT ;  /* 0x0000000500007212 */ /* 0x000fe200078e9603 */
[----:B------:R-:W-:Y:S02]  /*2700*/  IMAD.MOV.U32 R5, RZ, RZ, 0x2f800000 ;  /* 0x2f800000ff057424 */ /* 0x000fe400078e00ff */
[----:B------:R-:W-:Y:S01]  /*2710*/  IMAD.MOV.U32 R3, RZ, RZ, 0x3e055027 ;  /* 0x3e055027ff037424 */ /* 0x000fe200078e00ff */
[----:B------:R-:W-:-:S04]  /*2720*/  LOP3.LUT R7, R0, R7, RZ, 0x3c, !PT ;  /* 0x0000000700077212 */ /* 0x000fc800078e3cff */
[----:B------:R-:W-:-:S04]  /*2730*/  IADD3 R0, PT, PT, R2, 0x587c5, R7 ;  /* 0x000587c502007810 */ /* 0x000fc80007ffe007 */
[----:B------:R-:W-:-:S05]  /*2740*/  I2FP.F32.U32 R0, R0 ;  /* 0x0000000000007245 */ /* 0x000fca0000201000 */
[----:B------:R-:W-:-:S05]  /*2750*/  FFMA R5, R0, R5, 1.1641532182693481445e-10 ;  /* 0x2f00000000057423 */ /* 0x000fca0000000005 */
[----:B------:R-:W-:-:S13]  /*2760*/  FSETP.GEU.AND P0, PT, R5, 1.175494350822287508e-38, PT ;  /* 0x008000000500780b */ /* 0x000fda0003f0e000 */
[----:B------:R-:W-:-:S04]  /*2770*/  @!P0 FMUL R5, R5, 8388608 ;  /* 0x4b00000005058820 */ /* 0x000fc80000400000 */
[----:B------:R-:W-:-:S05]  /*2780*/  VIADD R0, R5, 0xc0d55555 ;  /* 0xc0d5555505007836 */ /* 0x000fca0000000000 */
[----:B------:R-:W-:-:S05]  /*2790*/  LOP3.LUT R6, R0, 0xff800000, RZ, 0xc0, !PT ;  /* 0xff80000000067812 */ /* 0x000fca00078ec0ff */
[----:B------:R-:W-:-:S04]  /*27a0*/  IMAD.IADD R0, R5, 0x1, -R6 ;  /* 0x0000000105007824 */ /* 0x000fc800078e0a06 */
[----:B------:R-:W-:Y:S01]  /*27b0*/  FADD R8, R0, -1 ;  /* 0xbf80000000087421 */ /* 0x000fe20000000000 */
[----:B------:R-:W-:Y:S02]  /*27c0*/  FSEL R0, RZ, -23, P0 ;  /* 0xc1b80000ff007808 */ /* 0x000fe40000000000 */
[----:B------:R-:W-:Y:S01]  /*27d0*/  ISETP.GT.U32.AND P0, PT, R5, 0x7f7fffff, PT ;  /* 0x7f7fffff0500780c */ /* 0x000fe20003f04070 */
        /* <DEDUP_REMOVED lines=8> */
[----:B------:R-:W-:Y:S01]  /*2860*/  I2FP.F32.S32 R3, R6 ;  /* 0x0000000600037245 */ /* 0x000fe20000201400 */
[----:B------:R-:W-:Y:S02]  /*2870*/  IMAD.MOV.U32 R6, RZ, RZ, 0x7f800000 ;  /* 0x7f800000ff067424 */ /* 0x000fe400078e00ff */
[C---:B------:R-:W-:Y:S02]  /*2880*/  FMUL R9, R8.reuse, R9 ;  /* 0x0000000908097220 */ /* 0x040fe40000400000 */
[----:B------:R-:W-:Y:S01]  /*2890*/  FFMA R0, R3, 1.1920928955078125e-07, R0 ;  /* 0x3400000003007823 */ /* 0x000fe20000000000 */
[----:B------:R-:W-:Y:S01]  /*28a0*/  SHF.R.U32.HI R3, RZ, 0x2, R4 ;  /* 0x00000002ff037819 */ /* 0x000fe20000011604 */
[----:B------:R-:W-:-:S03]  /*28b0*/  FFMA R9, R8, R9, R8 ;  /* 0x0000000908097223 */ /* 0x000fc60000000008 */
[----:B------:R-:W-:Y:S01]  /*28c0*/  LOP3.LUT R3, R3, R4, RZ, 0x3c, !PT ;  /* 0x0000000403037212 */ /* 0x000fe200078e3cff */
[----:B------:R-:W-:Y:S01]  /*28d0*/  FFMA R9, R0, 0.69314718246459960938, R9 ;  /* 0x3f31721800097823 */ /* 0x000fe20000000009 */
[----:B------:R-:W-:Y:S01]  /*28e0*/  @P0 FFMA R9, R5, R6, +INF ;  /* 0x7f80000005090423 */ /* 0x000fe20000000006 */
[----:B------:R-:W-:Y:S01]  /*28f0*/  IMAD.SHL.U32 R0, R7, 0x10, RZ ;  /* 0x0000001007007824 */ /* 0x000fe200078e00ff */
[----:B------:R-:W-:Y:S01]  /*2900*/  FSETP.NEU.AND P0, PT, R5, RZ, PT ;  /* 0x000000ff0500720b */ /* 0x000fe20003f0d000 */
[----:B------:R-:W-:Y:S02]  /*2910*/  IMAD.SHL.U32 R4, R3, 0x2, RZ ;  /* 0x0000000203047824 */ /* 0x000fe400078e00ff */
[----:B------:R-:W-:-:S03]  /*2920*/  FMUL R9, R9, -2 ;  /* 0xc000000009097820 */ /* 0x000fc60000400000 */
[----:B------:R-:W-:Y:S02]  /*2930*/  LOP3.LUT R0, R3, R4, R0, 0x96, !PT ;  /* 0x0000000403007212 */ /* 0x000fe400078e9600 */
[----:B------:R-:W-:Y:S02]  /*2940*/  FSEL R9, R9, +INF , P0 ;  /* 0x7f80000009097808 */ /* 0x000fe40000000000 */
[----:B------:R-:W-:Y:S02]  /*2950*/  LOP3.LUT R7, R0, R7, RZ, 0x3c, !PT ;  /* 0x0000000700077212 */ /* 0x000fe400078e3cff */
[----:B------:R0:W1:Y:S01]  /*2960*/  MUFU.RSQ R4, R9 ;  /* 0x0000000900047308 */ /* 0x0000620000001400 */
[----:B------:R-:W-:Y:S01]  /*2970*/  VIADD R0, R9, 0xf3000000 ;  /* 0xf300000009007836 */ /* 0x000fe20000000000 */
[----:B------:R-:W-:-:S04]  /*2980*/  IADD3 R7, PT, PT, R2, 0xb0f8a, R7 ;  /* 0x000b0f8a02077810 */ /* 0x000fc80007ffe007 */
[----:B------:R-:W-:Y:S01]  /*2990*/  ISETP.GT.U32.AND P0, PT, R0, 0x727fffff, PT ;  /* 0x727fffff0000780c */ /* 0x000fe20003f04070 */
[----:B------:R-:W-:Y:S01]  /*29a0*/  IMAD.MOV.U32 R0, RZ, RZ, 0x30c90fdb ;  /* 0x30c90fdbff007424 */ /* 0x000fe200078e00ff */
[----:B------:R-:W-:-:S05]  /*29b0*/  I2FP.F32.U32 R7, R7 ;  /* 0x0000000700077245 */ /* 0x000fca0000201000 */
[----:B------:R-:W-:-:S06]  /*29c0*/  FFMA R8, R7, R0, 7.314590599882819788e-10 ;  /* 0x30490fdb07087423 */ /* 0x000fcc0000000000 */
[----:B01----:R-:W-:Y:S05]  /*29d0*/  @!P0 BRA `(.L_x_30) ;  /* 0x00000000000c8947 */ /* 0x003fea0003800000 */
[----:B------:R-:W-:-:S07]  /*29e0*/  MOV R7, 0x2a00 ;  /* 0x00002a0000077802 */ /* 0x000fce0000000f00 */
[----:B------:R-:W-:Y:S05]  /*29f0*/  CALL.REL.NOINC `($__internal_1_$__cuda_sm20_sqrt_rn_f32_slowpath) ;  /* 0x0000000000787944 */ /* 0x000fea0003c00000 */
[----:B------:R-:W-:Y:S05]  /*2a00*/  BRA `(.L_x_31) ;  /* 0x0000000000107947 */ /* 0x000fea0003800000 */
.L_x_30:
[----:B------:R-:W-:Y:S01]  /*2a10*/  FMUL.FTZ R0, R9, R4 ;  /* 0x0000000409007220 */ /* 0x000fe20000410000 */
[----:B------:R-:W-:-:S03]  /*2a20*/  FMUL.FTZ R2, R4, 0.5 ;  /* 0x3f00000004027820 */ /* 0x000fc60000410000 */
[----:B------:R-:W-:-:S04]  /*2a30*/  FFMA R3, -R0, R0, R9 ;  /* 0x0000000000037223 */ /* 0x000fc80000000109 */
[----:B------:R-:W-:-:S07]  /*2a40*/  FFMA R0, R3, R2, R0 ;  /* 0x0000000203007223 */ /* 0x000fce0000000000 */
.L_x_31:
[----:B------:R-:W-:Y:S05]  /*2a50*/  BSYNC.RECONVERGENT B0 ;  /* 0x0000000000007941 */ /* 0x000fea0003800200 */
.L_x_29:
[----:B------:R-:W-:Y:S01]  /*2a60*/  FMUL.RZ R4, R8, 0.15915493667125701904 ;  /* 0x3e22f98308047820 */ /* 0x000fe2000040c000 */
[----:B------:R-:W-:Y:S01]  /*2a70*/  IMAD.MOV.U32 R5, RZ, RZ, 0x3e99999a ;  /* 0x3e99999aff057424 */ /* 0x000fe200078e00ff */
[----:B------:R-:W0:Y:S01]  /*2a80*/  S2R R9, SR_TID.X ;  /* 0x0000000000097919 */ /* 0x000e220000002100 */
[----:B------:R-:W-:Y:S01]  /*2a90*/  IMAD.MOV.U32 R7, RZ, RZ, 0x42dc0000 ;  /* 0x42dc0000ff077424 */ /* 0x000fe200078e00ff */
[----:B------:R-:W1:Y:S02]  /*2aa0*/  MUFU.SIN R3, R4 ;  /* 0x0000000400037308 */ /* 0x000e640000000400 */
[----:B-1----:R-:W-:Y:S01]  /*2ab0*/  FMUL R0, R3, R0 ;  /* 0x0000000003007220 */ /* 0x002fe20000400000 */
[----:B------:R-:W-:-:S03]  /*2ac0*/  IMAD.MOV.U32 R3, RZ, RZ, 0x3bbb989d ;  /* 0x3bbb989dff037424 */ /* 0x000fc600078e00ff */
[----:B------:R-:W-:Y:S01]  /*2ad0*/  FFMA R0, R0, R5, -0.014999999664723873138 ;  /* 0xbc75c28f00007423 */ /* 0x000fe20000000005 */
[----:B------:R-:W-:-:S03]  /*2ae0*/  IMAD.MOV.U32 R5, RZ, RZ, 0x437c0000 ;  /* 0x437c0000ff057424 */ /* 0x000fc600078e00ff */
[----:B------:R-:W-:-:S04]  /*2af0*/  FFMA.SAT R2, R0, R3, 0.5 ;  /* 0x3f00000000027423 */ /* 0x000fc80000002003 */
[----:B------:R-:W-:Y:S02]  /*2b00*/  FFMA.RM R2, R2, R5, 12582913 ;  /* 0x4b40000102027423 */ /* 0x000fe40000004005 */
[----:B------:R-:W0:Y:S02]  /*2b10*/  LDC.64 R4, c[0x0][0x380] ;  /* 0x0000e000ff047b82 */ /* 0x000e240000000a00 */
[C---:B------:R-:W-:Y:S01]  /*2b20*/  FADD R3, R2.reuse, -12583039 ;  /* 0xcb40007f02037421 */ /* 0x040fe20000000000 */
[----:B------:R-:W-:-:S03]  /*2b30*/  IMAD.SHL.U32 R2, R2, 0x800000, RZ ;  /* 0x0080000002027824 */ /* 0x000fc600078e00ff */
[----:B------:R-:W-:-:S04]  /*2b40*/  FFMA R3, R0, 1.4426950216293334961, -R3 ;  /* 0x3fb8aa3b00037823 */ /* 0x000fc80000000803 */
[----:B------:R-:W-:-:S04]  /*2b50*/  FFMA R0, R0, 1.925963033500011079e-08, R3 ;  /* 0x32a5706000007823 */ /* 0x000fc80000000003 */
[----:B------:R-:W1:Y:S01]  /*2b60*/  MUFU.EX2 R3, R0 ;  /* 0x0000000000037308 */ /* 0x000e620000000800 */
[----:B0-----:R-:W-:-:S04]  /*2b70*/  IMAD.WIDE.U32 R4, R9, 0x8, R4 ;  /* 0x0000000809047825 */ /* 0x001fc800078e0004 */
[----:B-1----:R-:W-:-:S04]  /*2b80*/  FMUL R2, R2, R3 ;  /* 0x0000000302027220 */ /* 0x002fc80000400000 */
[----:B------:R-:W-:-:S05]  /*2b90*/  FFMA R2, R2, R7, -100 ;  /* 0xc2c8000002027423 */ /* 0x000fca0000000007 */
[----:B------:R-:W-:-:S06]  /*2ba0*/  FMNMX R2, RZ, R2, !PT ;  /* 0x00000002ff027209 */ /* 0x000fcc0007800000 */
[----:B------:R-:W0:Y:S02]  /*2bb0*/  F2F.F64.F32 R2, R2 ;  /* 0x0000000200027310 */ /* 0x000e240000201800 */
[----:B0-----:R-:W-:Y:S01]  /*2bc0*/  STG.E.64 desc[UR6][R4.64], R2 ;  /* 0x0000000204007986 */ /* 0x001fe2000c101b06 */
[----:B------:R-:W-:Y:S05]  /*2bd0*/  EXIT ;  /* 0x000000000000794d */ /* 0x000fea0003800000 */
        .weak           $__internal_1_$__cuda_sm20_sqrt_rn_f32_slowpath
        .type           $__internal_1_$__cuda_sm20_sqrt_rn_f32_slowpath,@function
        .size           $__internal_1_$__cuda_sm20_sqrt_rn_f32_slowpath,(.L_x_35 - $__internal_1_$__cuda_sm20_sqrt_rn_f32_slowpath)
$__internal_1_$__cuda_sm20_sqrt_rn_f32_slowpath:
        /* <DEDUP_REMOVED lines=20> */
.L_x_32:
[----:B------:R-:W-:Y:S02]  /*2d20*/  IMAD.MOV.U32 R0, RZ, RZ, R2 ;  /* 0x000000ffff007224 */ /* 0x000fe400078e0002 */
[----:B------:R-:W-:Y:S02]  /*2d30*/  IMAD.MOV.U32 R2, RZ, RZ, R7 ;  /* 0x000000ffff027224 */ /* 0x000fe400078e0007 */
[----:B------:R-:W-:-:S04]  /*2d40*/  IMAD.MOV.U32 R3, RZ, RZ, 0x0 ;  /* 0x00000000ff037424 */ /* 0x000fc800078e00ff */
[----:B------:R-:W-:Y:S05]  /*2d50*/  RET.REL.NODEC R2 `(_Z12BlackScholesPd) ;  /* 0xffffffd002a87950 */ /* 0x000fea0003c3ffff */
.L_x_33:
        /* <DEDUP_REMOVED lines=10> */
.L_x_35:


//--------------------- .nv.global.init           --------------------------
	.section	.nv.global.init,"aw",@progbits
	.align	4
.nv.global.init:
	.type		mrg32k3aM1SubSeq,@object
	.size		mrg32k3aM1SubSeq,(mrg32k3aM2SubSeq - mrg32k3aM1SubSeq)
mrg32k3aM1SubSeq:
        /*0000*/ 	.byte	0x0b, 0xcc, 0xee, 0x04, 0x73, 0x29, 0x8b, 0x6f, 0xf6, 0x53, 0x03, 0xf6, 0x23, 0xf6, 0xea, 0xda
        /* <DEDUP_REMOVED lines=125> */
	.type		mrg32k3aM2SubSeq,@object
	.size		mrg32k3aM2SubSeq,(mrg32k3aM1 - mrg32k3aM2SubSeq)
mrg32k3aM2SubSeq:
        /* <DEDUP_REMOVED lines=126> */
	.type		mrg32k3aM1,@object
	.size		mrg32k3aM1,(mrg32k3aM1Seq - mrg32k3aM1)
mrg32k3aM1:
        /* <DEDUP_REMOVED lines=144> */
	.type		mrg32k3aM1Seq,@object
	.size		mrg32k3aM1Seq,(mrg32k3aM2 - mrg32k3aM1Seq)
mrg32k3aM1Seq:
        /* <DEDUP_REMOVED lines=144> */
	.type		mrg32k3aM2,@object
	.size		mrg32k3aM2,(mrg32k3aM2Seq - mrg32k3aM2)
mrg32k3aM2:
        /* <DEDUP_REMOVED lines=144> */
	.type		mrg32k3aM2Seq,@object
	.size		mrg32k3aM2Seq,(precalc_xorwow_matrix - mrg32k3aM2Seq)
mrg32k3aM2Seq:
        /* <DEDUP_REMOVED lines=144> */
	.type		precalc_xorwow_matrix,@object
	.size		precalc_xorwow_matrix,(precalc_xorwow_offset_matrix - precalc_xorwow_matrix)
precalc_xorwow_matrix:
        /* <DEDUP_REMOVED lines=6400> */
	.type		precalc_xorwow_offset_matrix,@object
	.size		precalc_xorwow_offset_matrix,(.L_1 - precalc_xorwow_offset_matrix)
precalc_xorwow_offset_matrix:
        /* <DEDUP_REMOVED lines=6400> */
.L_1:


//--------------------- .nv.shared._Z7Call_MCPdRKdS1_ --------------------------
	.section	.nv.shared._Z7Call_MCPdRKdS1_,"aw",@nobits
	.sectionflags	@""
	.align	8
.nv.shared._Z7Call_MCPdRKdS1_:
	.zero		1280


//--------------------- .nv.shared.reserved.0     --------------------------
	.section	.nv.shared.reserved.0,"aw",@nobits
	.weak		__nv_reservedSMEM_offset_0_alias
	.size		__nv_reservedSMEM_offset_0_alias, 0, 64
	.other		__nv_reservedSMEM_offset_0_alias,@"STO_CUDA_RESERVED_SHARED STV_DEFAULT"
__nv_reservedSMEM_offset_0_alias:
	.zero		0
	.zero		64


//--------------------- .nv.constant0._Z7Call_MCPdRKdS1_ --------------------------
	.section	.nv.constant0._Z7Call_MCPdRKdS1_,"a",@progbits
	.sectionflags	@""
	.align	4
.nv.constant0._Z7Call_MCPdRKdS1_:
	.zero		920


//--------------------- .nv.constant0._Z12BlackScholesPd --------------------------
	.section	.nv.constant0._Z12BlackScholesPd,"a",@progbits
	.sectionflags	@""
	.align	4
.nv.constant0._Z12BlackScholesPd:
	.zero		904


//--------------------- SYMBOLS --------------------------

	.type		.nv.reservedSmem.offset0,@object
	.size		.nv.reservedSmem.offset0,0x4
	.type		.nv.reservedSmem.cap,@object
	.size		.nv.reservedSmem.cap,0x4
